// auto-generated by cutlass_sweep.gemm — config: {"arch": "sm_90", "cluster_m": 2, "cluster_n": 1, "dtype": "fp16", "dtype_b": "fp16", "layout": "nt", "stages": 0, "tile_k": 16, "tile_m": 192, "tile_n": 240}
#include "cutlass/cutlass.h"
#include "cutlass/gemm/collective/collective_builder.hpp"
#include "cutlass/gemm/device/gemm_universal_adapter.h"
#include "cutlass/gemm/kernel/gemm_universal.hpp"
#include "cutlass/epilogue/collective/collective_builder.hpp"

using ElemA = cutlass::half_t;
using ElemB = cutlass::half_t;
using ElemCD = cutlass::half_t;
using Acc  = float;
using TileShape    = cute::Shape<cute::_192, cute::_240, cute::_16>;
using ClusterShape = cute::Shape<cute::_2, cute::_1, cute::_1>;

using CollectiveEpilogue = typename cutlass::epilogue::collective::CollectiveBuilder<
    cutlass::arch::Sm90, cutlass::arch::OpClassTensorOp,
    TileShape, ClusterShape,
    cutlass::epilogue::collective::EpilogueTileAuto,
    Acc, Acc,
    ElemCD, cutlass::layout::RowMajor, 128 / cutlass::sizeof_bits<ElemCD>::value,
    ElemCD, cutlass::layout::RowMajor, 128 / cutlass::sizeof_bits<ElemCD>::value,
    cutlass::epilogue::collective::EpilogueScheduleAuto
  >::CollectiveOp;

using CollectiveMainloop = typename cutlass::gemm::collective::CollectiveBuilder<
    cutlass::arch::Sm90, cutlass::arch::OpClassTensorOp,
    ElemA, cutlass::layout::RowMajor, 128 / cutlass::sizeof_bits<ElemA>::value,
    ElemB, cutlass::layout::ColumnMajor, 128 / cutlass::sizeof_bits<ElemB>::value,
    Acc,
    TileShape, ClusterShape,
    cutlass::gemm::collective::StageCountAutoCarveout<static_cast<int>(sizeof(typename CollectiveEpilogue::SharedStorage))>,
    cutlass::gemm::collective::KernelScheduleAuto
  >::CollectiveOp;

using GemmKernel = cutlass::gemm::kernel::GemmUniversal<
    cute::Shape<int,int,int,int>,
    CollectiveMainloop,
    CollectiveEpilogue
>;
using Gemm = cutlass::gemm::device::GemmUniversalAdapter<GemmKernel>;

// Force the device kernel symbol into the cubin without needing a host main.
auto* _anchor = &cutlass::device_kernel<GemmKernel>;


// ===== COMPILED SASS (sm_90a) =====

	.target	sm_90a

	.elftype	@"ET_EXEC"


//--------------------- .note.nv.tkinfo           --------------------------
	.section	.note.nv.tkinfo,"",@"SHT_NOTE"
	.sectionflags	@"SHF_NOTE_NV_TKINFO"
	.tkinfo
        /*0018*/ 	.word	0x00000002
        /*0030*/ 	.string	""
        /*0030*/ 	.string	"ptxas"
        /*0030*/ 	.string	"Cuda compilation tools, release 13.0, V13.0.88"
        /*0030*/ 	.string	"Build cuda_13.0.r13.0/compiler.36424714_0"
        /*0030*/ 	.string	"-arch sm_90a -m 64 "



//--------------------- .note.nv.cuinfo           --------------------------
	.section	.note.nv.cuinfo,"",@"SHT_NOTE"
	.sectionflags	@"SHF_NOTE_NV_CUINFO"
        /*0018*/ 	.short	0x0002
        /*001a*/ 	.short	0x005a
        /*001c*/ 	.short	0x0082
	.zero		2


//--------------------- .nv.info                  --------------------------
	.section	.nv.info,"",@"SHT_CUDA_INFO"
	.align	4


	//----- nvinfo : EIATTR_REGCOUNT
	.align		4
        /*0000*/ 	.byte	0x04, 0x2f
        /*0002*/ 	.short	(.L_15 - .L_14)
	.align		4
.L_14:
        /*0004*/ 	.word	index@(_ZN7cutlass13device_kernelINS_4gemm6kernel13GemmUniversalIN4cute5tupleIJiiiiEEENS1_10collective13CollectiveMmaINS1_34MainloopSm90TmaGmmaWarpSpecializedILi16ENS5_IJNS4_1CILi2EEENSA_ILi1EEESC_EEENS1_35KernelTmaWarpSpecializedCooperativeEEENS5_IJNSA_ILi192EEENSA_ILi240EEENSA_ILi16EEEEEENS_6half_tENS5_IJlSC_lEEESK_SL_NS4_8TiledMMAINS4_8MMA_AtomIJNS4_4SM904GMMA25MMA_64x16x16_F32F16F16_SSILNSP_5MajorE0ELSR_0ELNSP_7ScaleInE1ELSS_1EEEEEENS4_6LayoutISD_NS5_IJSC_NSA_ILi0EEESW_EEEEENS5_IJNS4_10UnderscoreESZ_SZ_EEEEENS4_13SM90_TMA_LOADENS4_14ComposedLayoutINS4_7SwizzleILi1ELi4ELi3EEENS4_18smem_ptr_flag_bitsILi16EEENSV_INS5_IJNSA_ILi8EEESI_EEENS5_IJSI_SC_EEEEEEEvNS4_8identityENS4_23SM90_TMA_LOAD_MULTICASTES1C_vS1D_EENS_8epilogue10collective6detail29Sm90TmaWarpSpecializedAdapterINS1H_15DefaultEpilogueISK_SL_SL_NS1G_6thread17LinearCombinationISK_Li1EffLNS1L_9ScaleType4KindE0ELNS_15FloatRoundStyleE2ESK_EENS1_15EpilogueDefaultEEEEEvvEEEEvNT_6ParamsE)
        /*0008*/ 	.word	0x000000a8


	//----- nvinfo : EIATTR_FRAME_SIZE
	.align		4
.L_15:
        /*000c*/ 	.byte	0x04, 0x11
        /*000e*/ 	.short	(.L_17 - .L_16)
	.align		4
.L_16:
        /*0010*/ 	.word	index@(_ZN7cutlass13device_kernelINS_4gemm6kernel13GemmUniversalIN4cute5tupleIJiiiiEEENS1_10collective13CollectiveMmaINS1_34MainloopSm90TmaGmmaWarpSpecializedILi16ENS5_IJNS4_1CILi2EEENSA_ILi1EEESC_EEENS1_35KernelTmaWarpSpecializedCooperativeEEENS5_IJNSA_ILi192EEENSA_ILi240EEENSA_ILi16EEEEEENS_6half_tENS5_IJlSC_lEEESK_SL_NS4_8TiledMMAINS4_8MMA_AtomIJNS4_4SM904GMMA25MMA_64x16x16_F32F16F16_SSILNSP_5MajorE0ELSR_0ELNSP_7ScaleInE1ELSS_1EEEEEENS4_6LayoutISD_NS5_IJSC_NSA_ILi0EEESW_EEEEENS5_IJNS4_10UnderscoreESZ_SZ_EEEEENS4_13SM90_TMA_LOADENS4_14ComposedLayoutINS4_7SwizzleILi1ELi4ELi3EEENS4_18smem_ptr_flag_bitsILi16EEENSV_INS5_IJNSA_ILi8EEESI_EEENS5_IJSI_SC_EEEEEEEvNS4_8identityENS4_23SM90_TMA_LOAD_MULTICASTES1C_vS1D_EENS_8epilogue10collective6detail29Sm90TmaWarpSpecializedAdapterINS1H_15DefaultEpilogueISK_SL_SL_NS1G_6thread17LinearCombinationISK_Li1EffLNS1L_9ScaleType4KindE0ELNS_15FloatRoundStyleE2ESK_EENS1_15EpilogueDefaultEEEEEvvEEEEvNT_6ParamsE)
        /*0014*/ 	.word	0x00000170


	//----- nvinfo : EIATTR_MIN_STACK_SIZE
	.align		4
.L_17:
        /*0018*/ 	.byte	0x04, 0x12
        /*001a*/ 	.short	(.L_19 - .L_18)
	.align		4
.L_18:
        /*001c*/ 	.word	index@(_ZN7cutlass13device_kernelINS_4gemm6kernel13GemmUniversalIN4cute5tupleIJiiiiEEENS1_10collective13CollectiveMmaINS1_34MainloopSm90TmaGmmaWarpSpecializedILi16ENS5_IJNS4_1CILi2EEENSA_ILi1EEESC_EEENS1_35KernelTmaWarpSpecializedCooperativeEEENS5_IJNSA_ILi192EEENSA_ILi240EEENSA_ILi16EEEEEENS_6half_tENS5_IJlSC_lEEESK_SL_NS4_8TiledMMAINS4_8MMA_AtomIJNS4_4SM904GMMA25MMA_64x16x16_F32F16F16_SSILNSP_5MajorE0ELSR_0ELNSP_7ScaleInE1ELSS_1EEEEEENS4_6LayoutISD_NS5_IJSC_NSA_ILi0EEESW_EEEEENS5_IJNS4_10UnderscoreESZ_SZ_EEEEENS4_13SM90_TMA_LOADENS4_14ComposedLayoutINS4_7SwizzleILi1ELi4ELi3EEENS4_18smem_ptr_flag_bitsILi16EEENSV_INS5_IJNSA_ILi8EEESI_EEENS5_IJSI_SC_EEEEEEEvNS4_8identityENS4_23SM90_TMA_LOAD_MULTICASTES1C_vS1D_EENS_8epilogue10collective6detail29Sm90TmaWarpSpecializedAdapterINS1H_15DefaultEpilogueISK_SL_SL_NS1G_6thread17LinearCombinationISK_Li1EffLNS1L_9ScaleType4KindE0ELNS_15FloatRoundStyleE2ESK_EENS1_15EpilogueDefaultEEEEEvvEEEEvNT_6ParamsE)
        /*0020*/ 	.word	0x00000170
.L_19:


//--------------------- .nv.compat                --------------------------
	.section	.nv.compat,"",@"SHT_CUDA_COMPAT_INFO"
	.align	4
        /*0000*/ 	.byte	0x02, 0x09, 0x01, 0x00, 0x02, 0x02, 0x04, 0x00, 0x02, 0x05, 0x05, 0x00, 0x03, 0x07, 0x01, 0x01
        /*0010*/ 	.byte	0x02, 0x03, 0x01, 0x00, 0x02, 0x06, 0x01, 0x00, 0x04, 0x0b, 0x08, 0x00, 0x00, 0x00, 0x00, 0x00
        /*0020*/ 	.byte	0x00, 0x00, 0x00, 0x00


//--------------------- .nv.info._ZN7cutlass13device_kernelINS_4gemm6kernel13GemmUniversalIN4cute5tupleIJiiiiEEENS1_10collective13CollectiveMmaINS1_34MainloopSm90TmaGmmaWarpSpecializedILi16ENS5_IJNS4_1CILi2EEENSA_ILi1EEESC_EEENS1_35KernelTmaWarpSpecializedCooperativeEEENS5_IJNSA_ILi192EEENSA_ILi240EEENSA_ILi16EEEEEENS_6half_tENS5_IJlSC_lEEESK_SL_NS4_8TiledMMAINS4_8MMA_AtomIJNS4_4SM904GMMA25MMA_64x16x16_F32F16F16_SSILNSP_5MajorE0ELSR_0ELNSP_7ScaleInE1ELSS_1EEEEEENS4_6LayoutISD_NS5_IJSC_NSA_ILi0EEESW_EEEEENS5_IJNS4_10UnderscoreESZ_SZ_EEEEENS4_13SM90_TMA_LOADENS4_14ComposedLayoutINS4_7SwizzleILi1ELi4ELi3EEENS4_18smem_ptr_flag_bitsILi16EEENSV_INS5_IJNSA_ILi8EEESI_EEENS5_IJSI_SC_EEEEEEEvNS4_8identityENS4_23SM90_TMA_LOAD_MULTICASTES1C_vS1D_EENS_8epilogue10collective6detail29Sm90TmaWarpSpecializedAdapterINS1H_15DefaultEpilogueISK_SL_SL_NS1G_6thread17LinearCombinationISK_Li1EffLNS1L_9ScaleType4KindE0ELNS_15FloatRoundStyleE2ESK_EENS1_15EpilogueDefaultEEEEEvvEEEEvNT_6ParamsE --------------------------
	.section	.nv.info._ZN7cutlass13device_kernelINS_4gemm6kernel13GemmUniversalIN4cute5tupleIJiiiiEEENS1_10collective13CollectiveMmaINS1_34MainloopSm90TmaGmmaWarpSpecializedILi16ENS5_IJNS4_1CILi2EEENSA_ILi1EEESC_EEENS1_35KernelTmaWarpSpecializedCooperativeEEENS5_IJNSA_ILi192EEENSA_ILi240EEENSA_ILi16EEEEEENS_6half_tENS5_IJlSC_lEEESK_SL_NS4_8TiledMMAINS4_8MMA_AtomIJNS4_4SM904GMMA25MMA_64x16x16_F32F16F16_SSILNSP_5MajorE0ELSR_0ELNSP_7ScaleInE1ELSS_1EEEEEENS4_6LayoutISD_NS5_IJSC_NSA_ILi0EEESW_EEEEENS5_IJNS4_10UnderscoreESZ_SZ_EEEEENS4_13SM90_TMA_LOADENS4_14ComposedLayoutINS4_7SwizzleILi1ELi4ELi3EEENS4_18smem_ptr_flag_bitsILi16EEENSV_INS5_IJNSA_ILi8EEESI_EEENS5_IJSI_SC_EEEEEEEvNS4_8identityENS4_23SM90_TMA_LOAD_MULTICASTES1C_vS1D_EENS_8epilogue10collective6detail29Sm90TmaWarpSpecializedAdapterINS1H_15DefaultEpilogueISK_SL_SL_NS1G_6thread17LinearCombinationISK_Li1EffLNS1L_9ScaleType4KindE0ELNS_15FloatRoundStyleE2ESK_EENS1_15EpilogueDefaultEEEEEvvEEEEvNT_6ParamsE,"",@"SHT_CUDA_INFO"
	.sectionflags	@""
	.align	4


	//----- nvinfo : EIATTR_CUDA_API_VERSION
	.align		4
        /*0000*/ 	.byte	0x04, 0x37
        /*0002*/ 	.short	(.L_21 - .L_20)
.L_20:
        /*0004*/ 	.word	0x00000082


	//----- nvinfo : EIATTR_KPARAM_INFO
	.align		4
.L_21:
        /*0008*/ 	.byte	0x04, 0x17
        /*000a*/ 	.short	(.L_23 - .L_22)
.L_22:
        /*000c*/ 	.word	0x00000000
        /*0010*/ 	.short	0x0000
        /*0012*/ 	.short	0x0070
        /*0014*/ 	.byte	0x00, 0xf0, 0x01, 0x10


	//----- nvinfo : EIATTR_SPARSE_MMA_MASK
	.align		4
.L_23:
        /*0018*/ 	.byte	0x03, 0x50
        /*001a*/ 	.short	0x0000


	//----- nvinfo : EIATTR_MAXREG_COUNT
	.align		4
        /*001c*/ 	.byte	0x03, 0x1b
        /*001e*/ 	.short	0x00a8


	//----- nvinfo : EIATTR_NUM_BARRIERS
	.align		4
        /*0020*/ 	.byte	0x02, 0x4c
        /*0022*/ 	.byte	0x01
	.zero		1


	//----- nvinfo : EIATTR_EXTERNS
	.align		4
        /*0024*/ 	.byte	0x04, 0x0f
        /*0026*/ 	.short	(.L_25 - .L_24)


	//   ....[0]....
	.align		4
.L_24:
        /*0028*/ 	.word	index@(__assertfail)


	//----- nvinfo : EIATTR_ANNOTATIONS
	.align		4
.L_25:
        /*002c*/ 	.byte	0x04, 0x55
        /*002e*/ 	.short	(.L_27 - .L_26)


	//   ....[0]....
.L_26:
        /*0030*/ 	.word	0x00000001
        /*0034*/ 	.byte	0x50, 0x08, 0x00, 0x00, 0x01, 0x00, 0x00, 0x00, 0x50, 0x09, 0x00, 0x00, 0x01, 0x00, 0x00, 0x00
        /* <DEDUP_REMOVED lines=190> */
        /*0c24*/ 	.byte	0x30, 0x69, 0x01, 0x00


	//----- nvinfo : EIATTR_MERCURY_ISA_VERSION
	.align		4
.L_27:
        /*0c28*/ 	.byte	0x03, 0x5f
        /*0c2a*/ 	.short	0x0101


	//----- nvinfo : EIATTR_INT_WARP_WIDE_INSTR_OFFSETS
	.align		4
        /*0c2c*/ 	.byte	0x04, 0x31
        /*0c2e*/ 	.short	(.L_29 - .L_28)


	//   ....[0]....
.L_28:
        /*0c30*/ 	.word	0x00000650


	//   ....[1]....
        /*0c34*/ 	.word	0x00000660


	//   ....[2]....
        /*0c38*/ 	.word	0x00000820


	//----- nvinfo : EIATTR_COOP_GROUP_MASK_REGIDS
	.align		4
.L_29:
        /*0c3c*/ 	.byte	0x04, 0x29
        /*0c3e*/ 	.short	(.L_31 - .L_30)


	//   ....[0]....
.L_30:
        /*0c40*/ 	.word	0xffffffff


	//   ....[1]....
        /*0c44*/ 	.word	0xffffffff


	//   ....[2]....
        /*0c48*/ 	.word	0xffffffff


	//   ....[3]....
        /*0c4c*/ 	.word	0xffffffff


	//   ....[4]....
        /*0c50*/ 	.word	0xffffffff


	//   ....[5]....
        /*0c54*/ 	.word	0xffffffff


	//----- nvinfo : EIATTR_COOP_GROUP_INSTR_OFFSETS
	.align		4
.L_31:
        /*0c58*/ 	.byte	0x04, 0x28
        /*0c5a*/ 	.short	(.L_33 - .L_32)


	//   ....[0]....
.L_32:
        /*0c5c*/ 	.word	0x00000070


	//   ....[1]....
        /*0c60*/ 	.word	0x00000080


	//   ....[2]....
        /*0c64*/ 	.word	0x00000140


	//   ....[3]....
        /*0c68*/ 	.word	0x00000490


	//   ....[4]....
        /*0c6c*/ 	.word	0x000009d0


	//   ....[5]....
        /*0c70*/ 	.word	0x00001530


	//----- nvinfo : EIATTR_REG_RECONFIG
	.align		4
.L_33:
        /*0c74*/ 	.byte	0x01, 0x54
	.zero		2


	//----- nvinfo : EIATTR_SYSCALL_OFFSETS
	.align		4
        /*0c78*/ 	.byte	0x04, 0x46
        /*0c7a*/ 	.short	(.L_35 - .L_34)


	//   ....[0]....
.L_34:
        /*0c7c*/ 	.word	0x000016e0


	//----- nvinfo : EIATTR_MBARRIER_INSTR_OFFSETS
	.align		4
.L_35:
        /*0c80*/ 	.byte	0x04, 0x39
        /*0c82*/ 	.short	(.L_37 - .L_36)


	//   ....[0]....
.L_36:
        /*0c84*/ 	.word	0x00000260
        /*0c88*/ 	.word	0x000000ff
        /*0c8c*/ 	.word	0x00000000
        /*0c90*/ 	.short	0x0100
        /*0c92*/ 	.byte	0x08
	.zero		1


	//   ....[1]....
        /*0c94*/ 	.word	0x00000270
        /*0c98*/ 	.word	0x000000ff
        /*0c9c*/ 	.word	0x00000080
        /*0ca0*/ 	.short	0x0100
        /*0ca2*/ 	.byte	0x08
	.zero		1


	//   ....[2]....
        /*0ca4*/ 	.word	0x00000280
        /*0ca8*/ 	.word	0x000000ff
        /*0cac*/ 	.word	0x00000008
        /*0cb0*/ 	.short	0x0100
        /*0cb2*/ 	.byte	0x08
	.zero		1


	//   ....[3]....
        /*0cb4*/ 	.word	0x00000290
        /*0cb8*/ 	.word	0x000000ff
        /*0cbc*/ 	.word	0x00000088
        /*0cc0*/ 	.short	0x0100
        /*0cc2*/ 	.byte	0x08
	.zero		1


	//   ....[4]....
        /*0cc4*/ 	.word	0x000002a0
        /*0cc8*/ 	.word	0x000000ff
        /*0ccc*/ 	.word	0x00000010
        /*0cd0*/ 	.short	0x0100
        /*0cd2*/ 	.byte	0x08
	.zero		1


	//   ....[5]....
        /*0cd4*/ 	.word	0x000002b0
        /*0cd8*/ 	.word	0x000000ff
        /*0cdc*/ 	.word	0x00000090
        /*0ce0*/ 	.short	0x0100
        /*0ce2*/ 	.byte	0x08
	.zero		1


	//   ....[6]....
        /*0ce4*/ 	.word	0x000002c0
        /*0ce8*/ 	.word	0x000000ff
        /*0cec*/ 	.word	0x00000018
        /*0cf0*/ 	.short	0x0100
        /*0cf2*/ 	.byte	0x08
	.zero		1


	//   ....[7]....
        /*0cf4*/ 	.word	0x000002d0
        /*0cf8*/ 	.word	0x000000ff
        /*0cfc*/ 	.word	0x00000098
        /*0d00*/ 	.short	0x0100
        /*0d02*/ 	.byte	0x08
	.zero		1


	//   ....[8]....
        /*0d04*/ 	.word	0x000002e0
        /*0d08*/ 	.word	0x000000ff
        /*0d0c*/ 	.word	0x00000020
        /*0d10*/ 	.short	0x0100
        /*0d12*/ 	.byte	0x08
	.zero		1


	//   ....[9]....
        /*0d14*/ 	.word	0x000002f0
        /*0d18*/ 	.word	0x000000ff
        /*0d1c*/ 	.word	0x000000a0
        /*0d20*/ 	.short	0x0100
        /*0d22*/ 	.byte	0x08
	.zero		1


	//   ....[10]....
        /*0d24*/ 	.word	0x00000300
        /*0d28*/ 	.word	0x000000ff
        /*0d2c*/ 	.word	0x00000028
        /*0d30*/ 	.short	0x0100
        /*0d32*/ 	.byte	0x08
	.zero		1


	//   ....[11]....
        /*0d34*/ 	.word	0x00000310
        /*0d38*/ 	.word	0x000000ff
        /*0d3c*/ 	.word	0x000000a8
        /*0d40*/ 	.short	0x0100
        /*0d42*/ 	.byte	0x08
	.zero		1


	//   ....[12]....
        /*0d44*/ 	.word	0x00000320
        /*0d48*/ 	.word	0x000000ff
        /*0d4c*/ 	.word	0x00000030
        /*0d50*/ 	.short	0x0100
        /*0d52*/ 	.byte	0x08
	.zero		1


	//   ....[13]....
        /*0d54*/ 	.word	0x00000330
        /*0d58*/ 	.word	0x000000ff
        /*0d5c*/ 	.word	0x000000b0
        /*0d60*/ 	.short	0x0100
        /*0d62*/ 	.byte	0x08
	.zero		1


	//   ....[14]....
        /*0d64*/ 	.word	0x00000340
        /*0d68*/ 	.word	0x000000ff
        /*0d6c*/ 	.word	0x00000038
        /*0d70*/ 	.short	0x0100
        /*0d72*/ 	.byte	0x08
	.zero		1


	//   ....[15]....
        /*0d74*/ 	.word	0x00000350
        /*0d78*/ 	.word	0x000000ff
        /*0d7c*/ 	.word	0x000000b8
        /*0d80*/ 	.short	0x0100
        /*0d82*/ 	.byte	0x08
	.zero		1


	//   ....[16]....
        /*0d84*/ 	.word	0x00000360
        /*0d88*/ 	.word	0x000000ff
        /*0d8c*/ 	.word	0x00000040
        /*0d90*/ 	.short	0x0100
        /*0d92*/ 	.byte	0x08
	.zero		1


	//   ....[17]....
        /*0d94*/ 	.word	0x00000370
        /*0d98*/ 	.word	0x000000ff
        /*0d9c*/ 	.word	0x000000c0
        /*0da0*/ 	.short	0x0100
        /*0da2*/ 	.byte	0x08
	.zero		1


	//   ....[18]....
        /*0da4*/ 	.word	0x00000380
        /*0da8*/ 	.word	0x000000ff
        /*0dac*/ 	.word	0x00000048
        /*0db0*/ 	.short	0x0100
        /*0db2*/ 	.byte	0x08
	.zero		1


	//   ....[19]....
        /*0db4*/ 	.word	0x00000390
        /*0db8*/ 	.word	0x000000ff
        /*0dbc*/ 	.word	0x000000c8
        /*0dc0*/ 	.short	0x0100
        /*0dc2*/ 	.byte	0x08
	.zero		1


	//   ....[20]....
        /*0dc4*/ 	.word	0x000003a0
        /*0dc8*/ 	.word	0x000000ff
        /*0dcc*/ 	.word	0x00000050
        /*0dd0*/ 	.short	0x0100
        /*0dd2*/ 	.byte	0x08
	.zero		1


	//   ....[21]....
        /*0dd4*/ 	.word	0x000003b0
        /*0dd8*/ 	.word	0x000000ff
        /*0ddc*/ 	.word	0x000000d0
        /*0de0*/ 	.short	0x0100
        /*0de2*/ 	.byte	0x08
	.zero		1


	//   ....[22]....
        /*0de4*/ 	.word	0x000003c0
        /*0de8*/ 	.word	0x000000ff
        /*0dec*/ 	.word	0x00000058
        /*0df0*/ 	.short	0x0100
        /*0df2*/ 	.byte	0x08
	.zero		1


	//   ....[23]....
        /*0df4*/ 	.word	0x000003d0
        /*0df8*/ 	.word	0x000000ff
        /*0dfc*/ 	.word	0x000000d8
        /*0e00*/ 	.short	0x0100
        /*0e02*/ 	.byte	0x08
	.zero		1


	//   ....[24]....
        /*0e04*/ 	.word	0x000003e0
        /*0e08*/ 	.word	0x000000ff
        /*0e0c*/ 	.word	0x00000060
        /*0e10*/ 	.short	0x0100
        /*0e12*/ 	.byte	0x08
	.zero		1


	//   ....[25]....
        /*0e14*/ 	.word	0x000003f0
        /*0e18*/ 	.word	0x000000ff
        /*0e1c*/ 	.word	0x000000e0
        /*0e20*/ 	.short	0x0100
        /*0e22*/ 	.byte	0x08
	.zero		1


	//   ....[26]....
        /*0e24*/ 	.word	0x00000400
        /*0e28*/ 	.word	0x000000ff
        /*0e2c*/ 	.word	0x00000068
        /*0e30*/ 	.short	0x0100
        /*0e32*/ 	.byte	0x08
	.zero		1


	//   ....[27]....
        /*0e34*/ 	.word	0x00000410
        /*0e38*/ 	.word	0x000000ff
        /*0e3c*/ 	.word	0x000000e8
        /*0e40*/ 	.short	0x0100
        /*0e42*/ 	.byte	0x08
	.zero		1


	//   ....[28]....
        /*0e44*/ 	.word	0x00000420
        /*0e48*/ 	.word	0x000000ff
        /*0e4c*/ 	.word	0x00000070
        /*0e50*/ 	.short	0x0100
        /*0e52*/ 	.byte	0x08
	.zero		1


	//   ....[29]....
        /*0e54*/ 	.word	0x00000430
        /*0e58*/ 	.word	0x000000ff
        /*0e5c*/ 	.word	0x000000f0
        /*0e60*/ 	.short	0x0100
        /*0e62*/ 	.byte	0x08
	.zero		1


	//   ....[30]....
        /*0e64*/ 	.word	0x00000440
        /*0e68*/ 	.word	0x000000ff
        /*0e6c*/ 	.word	0x00000078
        /*0e70*/ 	.short	0x0100
        /*0e72*/ 	.byte	0x08
	.zero		1


	//   ....[31]....
        /*0e74*/ 	.word	0x00000450
        /*0e78*/ 	.word	0x000000ff
        /*0e7c*/ 	.word	0x000000f8
        /*0e80*/ 	.short	0x0100
        /*0e82*/ 	.byte	0x08
	.zero		1


	//   ....[32]....
        /*0e84*/ 	.word	0x000008e0
        /*0e88*/ 	.word	0x000000ff
        /*0e8c*/ 	.word	0x00000110
        /*0e90*/ 	.short	0x0100
        /*0e92*/ 	.byte	0x06
	.zero		1


	//   ....[33]....
        /*0e94*/ 	.word	0x00000970
        /*0e98*/ 	.word	0x000000ff
        /*0e9c*/ 	.word	0x00000118
        /*0ea0*/ 	.short	0x0100
        /*0ea2*/ 	.byte	0x06
	.zero		1


	//   ....[34]....
        /*0ea4*/ 	.word	0x000017c0
        /*0ea8*/ 	.word	0x00000003
        /*0eac*/ 	.word	0x00000000
        /*0eb0*/ 	.short	0x010a
        /*0eb2*/ 	.byte	0x3f
	.zero		1


	//   ....[35]....
        /*0eb4*/ 	.word	0x00001800
        /*0eb8*/ 	.word	0x00000003
        /*0ebc*/ 	.word	0x00000000
        /*0ec0*/ 	.short	0x010a
        /*0ec2*/ 	.byte	0x3f
	.zero		1


	//   ....[36]....
        /*0ec4*/ 	.word	0x000027c0
        /*0ec8*/ 	.word	0x000000ff
        /*0ecc*/ 	.word	0x00000000
        /*0ed0*/ 	.short	0x010a
        /*0ed2*/ 	.byte	0x04
	.zero		1


	//   ....[37]....
        /*0ed4*/ 	.word	0x00002800
        /*0ed8*/ 	.word	0x000000ff
        /*0edc*/ 	.word	0x00000000
        /*0ee0*/ 	.short	0x010a
        /*0ee2*/ 	.byte	0x04
	.zero		1


	//   ....[38]....
        /*0ee4*/ 	.word	0x00003940
        /*0ee8*/ 	.word	0x00000005
        /*0eec*/ 	.word	0x00000000
        /*0ef0*/ 	.short	0x0101
        /*0ef2*/ 	.byte	0x3f
	.zero		1


	//   ....[39]....
        /*0ef4*/ 	.word	0x00003b30
        /*0ef8*/ 	.word	0x00000000
        /*0efc*/ 	.word	0x00000000
        /*0f00*/ 	.short	0x0101
        /*0f02*/ 	.byte	0x3f
	.zero		1


	//   ....[40]....
        /*0f04*/ 	.word	0x00015e90
        /*0f08*/ 	.word	0x0000000f
        /*0f0c*/ 	.word	0x00000080
        /*0f10*/ 	.short	0x010a
        /*0f12*/ 	.byte	0x3f
	.zero		1


	//   ....[41]....
        /*0f14*/ 	.word	0x00016260
        /*0f18*/ 	.word	0x00000003
        /*0f1c*/ 	.word	0x00000118
        /*0f20*/ 	.short	0x0101
        /*0f22*/ 	.byte	0x3f
	.zero		1


	//   ....[42]....
        /*0f24*/ 	.word	0x000169f0
        /*0f28*/ 	.word	0x00000007
        /*0f2c*/ 	.word	0x00000000
        /*0f30*/ 	.short	0x010a
        /*0f32*/ 	.byte	0x3f
	.zero		1


	//   ....[43]....
        /*0f34*/ 	.word	0x00016a70
        /*0f38*/ 	.word	0x00000009
        /*0f3c*/ 	.word	0x00000000
        /*0f40*/ 	.short	0x010a
        /*0f42*/ 	.byte	0x3f
	.zero		1


	//   ....[44]....
        /*0f44*/ 	.word	0x00016b00
        /*0f48*/ 	.word	0x00000006
        /*0f4c*/ 	.word	0x00000000
        /*0f50*/ 	.short	0x010a
        /*0f52*/ 	.byte	0x3f
	.zero		1


	//   ....[45]....
        /*0f54*/ 	.word	0x00016b90
        /*0f58*/ 	.word	0x00000009
        /*0f5c*/ 	.word	0x00000000
        /*0f60*/ 	.short	0x010a
        /*0f62*/ 	.byte	0x3f
	.zero		1


	//   ....[46]....
        /*0f64*/ 	.word	0x00016c20
        /*0f68*/ 	.word	0x00000006
        /*0f6c*/ 	.word	0x00000000
        /*0f70*/ 	.short	0x010a
        /*0f72*/ 	.byte	0x3f
	.zero		1


	//   ....[47]....
        /*0f74*/ 	.word	0x00016cb0
        /*0f78*/ 	.word	0x00000009
        /*0f7c*/ 	.word	0x00000000
        /*0f80*/ 	.short	0x010a
        /*0f82*/ 	.byte	0x3f
	.zero		1


	//   ....[48]....
        /*0f84*/ 	.word	0x00016d40
        /*0f88*/ 	.word	0x00000006
        /*0f8c*/ 	.word	0x00000000
        /*0f90*/ 	.short	0x010a
        /*0f92*/ 	.byte	0x3f
	.zero		1


	//   ....[49]....
        /*0f94*/ 	.word	0x00016dd0
        /*0f98*/ 	.word	0x00000009
        /*0f9c*/ 	.word	0x00000000
        /*0fa0*/ 	.short	0x010a
        /*0fa2*/ 	.byte	0x3f
	.zero		1


	//   ....[50]....
        /*0fa4*/ 	.word	0x00016e60
        /*0fa8*/ 	.word	0x00000006
        /*0fac*/ 	.word	0x00000000
        /*0fb0*/ 	.short	0x010a
        /*0fb2*/ 	.byte	0x3f
	.zero		1


	//   ....[51]....
        /*0fb4*/ 	.word	0x00016ef0
        /*0fb8*/ 	.word	0x00000009
        /*0fbc*/ 	.word	0x00000000
        /*0fc0*/ 	.short	0x010a
        /*0fc2*/ 	.byte	0x3f
	.zero		1


	//   ....[52]....
        /*0fc4*/ 	.word	0x00016f80
        /*0fc8*/ 	.word	0x00000006
        /*0fcc*/ 	.word	0x00000000
        /*0fd0*/ 	.short	0x010a
        /*0fd2*/ 	.byte	0x3f
	.zero		1


	//   ....[53]....
        /*0fd4*/ 	.word	0x00017010
        /*0fd8*/ 	.word	0x00000009
        /*0fdc*/ 	.word	0x00000000
        /*0fe0*/ 	.short	0x010a
        /*0fe2*/ 	.byte	0x3f
	.zero		1


	//   ....[54]....
        /*0fe4*/ 	.word	0x000170a0
        /*0fe8*/ 	.word	0x00000006
        /*0fec*/ 	.word	0x00000000
        /*0ff0*/ 	.short	0x010a
        /*0ff2*/ 	.byte	0x3f
	.zero		1


	//   ....[55]....
        /*0ff4*/ 	.word	0x00017130
        /*0ff8*/ 	.word	0x00000009
        /*0ffc*/ 	.word	0x00000000
        /*1000*/ 	.short	0x010a
        /*1002*/ 	.byte	0x3f
	.zero		1


	//   ....[56]....
        /*1004*/ 	.word	0x000171c0
        /*1008*/ 	.word	0x00000006
        /*100c*/ 	.word	0x00000000
        /*1010*/ 	.short	0x010a
        /*1012*/ 	.byte	0x3f
	.zero		1


	//   ....[57]....
        /*1014*/ 	.word	0x00017250
        /*1018*/ 	.word	0x00000003
        /*101c*/ 	.word	0x00000000
        /*1020*/ 	.short	0x010a
        /*1022*/ 	.byte	0x3f
	.zero		1


	//   ....[58]....
        /*1024*/ 	.word	0x000172b0
        /*1028*/ 	.word	0x00000003
        /*102c*/ 	.word	0x00000000
        /*1030*/ 	.short	0x010a
        /*1032*/ 	.byte	0x3f
	.zero		1


	//   ....[59]....
        /*1034*/ 	.word	0x00017310
        /*1038*/ 	.word	0x00000009
        /*103c*/ 	.word	0x00000000
        /*1040*/ 	.short	0x010a
        /*1042*/ 	.byte	0x3f
	.zero		1


	//   ....[60]....
        /*1044*/ 	.word	0x000173e0
        /*1048*/ 	.word	0x0000000f
        /*104c*/ 	.word	0x00000080
        /*1050*/ 	.short	0x010a
        /*1052*/ 	.byte	0x3f
	.zero		1


	//   ....[61]....
        /*1054*/ 	.word	0x000174b0
        /*1058*/ 	.word	0x00000007
        /*105c*/ 	.word	0x00000000
        /*1060*/ 	.short	0x010a
        /*1062*/ 	.byte	0x3f
	.zero		1


	//   ....[62]....
        /*1064*/ 	.word	0x00017500
        /*1068*/ 	.word	0x00000009
        /*106c*/ 	.word	0x00000000
        /*1070*/ 	.short	0x010a
        /*1072*/ 	.byte	0x3f
	.zero		1


	//   ....[63]....
        /*1074*/ 	.word	0x00017550
        /*1078*/ 	.word	0x00000006
        /*107c*/ 	.word	0x00000000
        /*1080*/ 	.short	0x010a
        /*1082*/ 	.byte	0x3f
	.zero		1


	//   ....[64]....
        /*1084*/ 	.word	0x000175a0
        /*1088*/ 	.word	0x00000009
        /*108c*/ 	.word	0x00000000
        /*1090*/ 	.short	0x010a
        /*1092*/ 	.byte	0x3f
	.zero		1


	//   ....[65]....
        /*1094*/ 	.word	0x000175f0
        /*1098*/ 	.word	0x00000006
        /*109c*/ 	.word	0x00000000
        /*10a0*/ 	.short	0x010a
        /*10a2*/ 	.byte	0x3f
	.zero		1


	//   ....[66]....
        /*10a4*/ 	.word	0x00017640
        /*10a8*/ 	.word	0x00000009
        /*10ac*/ 	.word	0x00000000
        /*10b0*/ 	.short	0x010a
        /*10b2*/ 	.byte	0x3f
	.zero		1


	//   ....[67]....
        /*10b4*/ 	.word	0x00017690
        /*10b8*/ 	.word	0x00000006
        /*10bc*/ 	.word	0x00000000
        /*10c0*/ 	.short	0x010a
        /*10c2*/ 	.byte	0x3f
	.zero		1


	//   ....[68]....
        /*10c4*/ 	.word	0x000176e0
        /*10c8*/ 	.word	0x00000009
        /*10cc*/ 	.word	0x00000000
        /*10d0*/ 	.short	0x010a
        /*10d2*/ 	.byte	0x3f
	.zero		1


	//   ....[69]....
        /*10d4*/ 	.word	0x00017730
        /*10d8*/ 	.word	0x00000006
        /*10dc*/ 	.word	0x00000000
        /*10e0*/ 	.short	0x010a
        /*10e2*/ 	.byte	0x3f
	.zero		1


	//   ....[70]....
        /*10e4*/ 	.word	0x00017780
        /*10e8*/ 	.word	0x00000009
        /*10ec*/ 	.word	0x00000000
        /*10f0*/ 	.short	0x010a
        /*10f2*/ 	.byte	0x3f
	.zero		1


	//   ....[71]....
        /*10f4*/ 	.word	0x000177d0
        /*10f8*/ 	.word	0x00000006
        /*10fc*/ 	.word	0x00000000
        /*1100*/ 	.short	0x010a
        /*1102*/ 	.byte	0x3f
	.zero		1


	//   ....[72]....
        /*1104*/ 	.word	0x00017820
        /*1108*/ 	.word	0x00000009
        /*110c*/ 	.word	0x00000000
        /*1110*/ 	.short	0x010a
        /*1112*/ 	.byte	0x3f
	.zero		1


	//   ....[73]....
        /*1114*/ 	.word	0x00017870
        /*1118*/ 	.word	0x00000006
        /*111c*/ 	.word	0x00000000
        /*1120*/ 	.short	0x010a
        /*1122*/ 	.byte	0x3f
	.zero		1


	//   ....[74]....
        /*1124*/ 	.word	0x000178c0
        /*1128*/ 	.word	0x00000009
        /*112c*/ 	.word	0x00000000
        /*1130*/ 	.short	0x010a
        /*1132*/ 	.byte	0x3f
	.zero		1


	//   ....[75]....
        /*1134*/ 	.word	0x00017910
        /*1138*/ 	.word	0x00000006
        /*113c*/ 	.word	0x00000000
        /*1140*/ 	.short	0x010a
        /*1142*/ 	.byte	0x3f
	.zero		1


	//----- nvinfo : EIATTR_NUM_MBARRIERS
	.align		4
.L_37:
        /*1144*/ 	.byte	0x03, 0x38
        /*1146*/ 	.short	0x0022


	//----- nvinfo : EIATTR_EXIT_INSTR_OFFSETS
	.align		4
        /*1148*/ 	.byte	0x04, 0x1c
        /*114a*/ 	.short	(.L_39 - .L_38)


	//   ....[0]....
.L_38:
        /*114c*/ 	.word	0x00000b50


	//   ....[1]....
        /*1150*/ 	.word	0x000013f0


	//   ....[2]....
        /*1154*/ 	.word	0x00015560


	//   ....[3]....
        /*1158*/ 	.word	0x00015b10


	//   ....[4]....
        /*115c*/ 	.word	0x000172a0


	//----- nvinfo : EIATTR_MAX_THREADS
	.align		4
.L_39:
        /*1160*/ 	.byte	0x04, 0x05
        /*1162*/ 	.short	(.L_41 - .L_40)
.L_40:
        /*1164*/ 	.word	0x00000180
        /*1168*/ 	.word	0x00000001
        /*116c*/ 	.word	0x00000001


	//----- nvinfo : EIATTR_CRS_STACK_SIZE
	.align		4
.L_41:
        /*1170*/ 	.byte	0x04, 0x1e
        /*1172*/ 	.short	(.L_43 - .L_42)
.L_42:
        /*1174*/ 	.word	0x00000000


	//----- nvinfo : EIATTR_CBANK_PARAM_SIZE
	.align		4
.L_43:
        /*1178*/ 	.byte	0x03, 0x19
        /*117a*/ 	.short	0x0470


	//----- nvinfo : EIATTR_PARAM_CBANK
	.align		4
        /*117c*/ 	.byte	0x04, 0x0a
        /*117e*/ 	.short	(.L_45 - .L_44)
	.align		4
.L_44:
        /*1180*/ 	.word	index@(.nv.constant0._ZN7cutlass13device_kernelINS_4gemm6kernel13GemmUniversalIN4cute5tupleIJiiiiEEENS1_10collective13CollectiveMmaINS1_34MainloopSm90TmaGmmaWarpSpecializedILi16ENS5_IJNS4_1CILi2EEENSA_ILi1EEESC_EEENS1_35KernelTmaWarpSpecializedCooperativeEEENS5_IJNSA_ILi192EEENSA_ILi240EEENSA_ILi16EEEEEENS_6half_tENS5_IJlSC_lEEESK_SL_NS4_8TiledMMAINS4_8MMA_AtomIJNS4_4SM904GMMA25MMA_64x16x16_F32F16F16_SSILNSP_5MajorE0ELSR_0ELNSP_7ScaleInE1ELSS_1EEEEEENS4_6LayoutISD_NS5_IJSC_NSA_ILi0EEESW_EEEEENS5_IJNS4_10UnderscoreESZ_SZ_EEEEENS4_13SM90_TMA_LOADENS4_14ComposedLayoutINS4_7SwizzleILi1ELi4ELi3EEENS4_18smem_ptr_flag_bitsILi16EEENSV_INS5_IJNSA_ILi8EEESI_EEENS5_IJSI_SC_EEEEEEEvNS4_8identityENS4_23SM90_TMA_LOAD_MULTICASTES1C_vS1D_EENS_8epilogue10collective6detail29Sm90TmaWarpSpecializedAdapterINS1H_15DefaultEpilogueISK_SL_SL_NS1G_6thread17LinearCombinationISK_Li1EffLNS1L_9ScaleType4KindE0ELNS_15FloatRoundStyleE2ESK_EENS1_15EpilogueDefaultEEEEEvvEEEEvNT_6ParamsE)
        /*1184*/ 	.short	0x0210
        /*1186*/ 	.short	0x0470


	//----- nvinfo : EIATTR_SW_WAR
	.align		4
.L_45:
        /*1188*/ 	.byte	0x04, 0x36
        /*118a*/ 	.short	(.L_47 - .L_46)
.L_46:
        /*118c*/ 	.word	0x00000008
.L_47:


//--------------------- .nv.callgraph             --------------------------
	.section	.nv.callgraph,"",@"SHT_CUDA_CALLGRAPH"
	.align	4
	.sectionentsize	8
	.align		4
        /*0000*/ 	.word	0x00000000
	.align		4
        /*0004*/ 	.word	0xffffffff
	.align		4
        /*0008*/ 	.word	index@(_ZN7cutlass13device_kernelINS_4gemm6kernel13GemmUniversalIN4cute5tupleIJiiiiEEENS1_10collective13CollectiveMmaINS1_34MainloopSm90TmaGmmaWarpSpecializedILi16ENS5_IJNS4_1CILi2EEENSA_ILi1EEESC_EEENS1_35KernelTmaWarpSpecializedCooperativeEEENS5_IJNSA_ILi192EEENSA_ILi240EEENSA_ILi16EEEEEENS_6half_tENS5_IJlSC_lEEESK_SL_NS4_8TiledMMAINS4_8MMA_AtomIJNS4_4SM904GMMA25MMA_64x16x16_F32F16F16_SSILNSP_5MajorE0ELSR_0ELNSP_7ScaleInE1ELSS_1EEEEEENS4_6LayoutISD_NS5_IJSC_NSA_ILi0EEESW_EEEEENS5_IJNS4_10UnderscoreESZ_SZ_EEEEENS4_13SM90_TMA_LOADENS4_14ComposedLayoutINS4_7SwizzleILi1ELi4ELi3EEENS4_18smem_ptr_flag_bitsILi16EEENSV_INS5_IJNSA_ILi8EEESI_EEENS5_IJSI_SC_EEEEEEEvNS4_8identityENS4_23SM90_TMA_LOAD_MULTICASTES1C_vS1D_EENS_8epilogue10collective6detail29Sm90TmaWarpSpecializedAdapterINS1H_15DefaultEpilogueISK_SL_SL_NS1G_6thread17LinearCombinationISK_Li1EffLNS1L_9ScaleType4KindE0ELNS_15FloatRoundStyleE2ESK_EENS1_15EpilogueDefaultEEEEEvvEEEEvNT_6ParamsE)
	.align		4
        /*000c*/ 	.word	index@(__assertfail)
	.align		4
        /*0010*/ 	.word	0x00000000
	.align		4
        /*0014*/ 	.word	0xfffffffe
	.align		4
        /*0018*/ 	.word	0x00000000
	.align		4
        /*001c*/ 	.word	0xfffffffd
	.align		4
        /*0020*/ 	.word	0x00000000
	.align		4
        /*0024*/ 	.word	0xfffffffc


//--------------------- .nv.constant4             --------------------------
	.section	.nv.constant4,"a",@progbits
	.align	8
	.align		8
.nv.constant4:
        /*0000*/ 	.dword	__assertfail
	.align		8
        /*0008*/ 	.dword	__unnamed_1
	.align		8
        /*0010*/ 	.dword	_ZN40_INTERNAL_3d3b1fcb_4_k_cu_a8f85b75_153784cuda3std3__45__cpo5beginE
	.align		8
        /*0018*/ 	.dword	_ZN40_INTERNAL_3d3b1fcb_4_k_cu_a8f85b75_153784cuda3std3__45__cpo3endE
	.align		8
        /*0020*/ 	.dword	_ZN40_INTERNAL_3d3b1fcb_4_k_cu_a8f85b75_153784cuda3std3__45__cpo6cbeginE
	.align		8
        /*0028*/ 	.dword	_ZN40_INTERNAL_3d3b1fcb_4_k_cu_a8f85b75_153784cuda3std3__45__cpo4cendE
	.align		8
        /*0030*/ 	.dword	_ZN40_INTERNAL_3d3b1fcb_4_k_cu_a8f85b75_153784cuda3std3__442_GLOBAL__N__3d3b1fcb_4_k_cu_a8f85b75_153786ignoreE
	.align		8
        /*0038*/ 	.dword	_ZN40_INTERNAL_3d3b1fcb_4_k_cu_a8f85b75_153784cuda3std3__419piecewise_constructE
	.align		8
        /*0040*/ 	.dword	_ZN40_INTERNAL_3d3b1fcb_4_k_cu_a8f85b75_153784cuda3std3__48in_placeE
	.align		8
        /*0048*/ 	.dword	_ZN40_INTERNAL_3d3b1fcb_4_k_cu_a8f85b75_153784cuda3std6ranges3__45__cpo4swapE
	.align		8
        /*0050*/ 	.dword	_ZN40_INTERNAL_3d3b1fcb_4_k_cu_a8f85b75_153784cuda3std6ranges3__45__cpo9iter_moveE
	.align		8
        /*0058*/ 	.dword	_ZN40_INTERNAL_3d3b1fcb_4_k_cu_a8f85b75_153784cute7productE
	.align		8
        /*0060*/ 	.dword	_ZN40_INTERNAL_3d3b1fcb_4_k_cu_a8f85b75_153784cute1_E
	.align		8
        /*0068*/ 	.dword	$str$22
	.align		8
        /*0070*/ 	.dword	$str$23


//--------------------- .text._ZN7cutlass13device_kernelINS_4gemm6kernel13GemmUniversalIN4cute5tupleIJiiiiEEENS1_10collective13CollectiveMmaINS1_34MainloopSm90TmaGmmaWarpSpecializedILi16ENS5_IJNS4_1CILi2EEENSA_ILi1EEESC_EEENS1_35KernelTmaWarpSpecializedCooperativeEEENS5_IJNSA_ILi192EEENSA_ILi240EEENSA_ILi16EEEEEENS_6half_tENS5_IJlSC_lEEESK_SL_NS4_8TiledMMAINS4_8MMA_AtomIJNS4_4SM904GMMA25MMA_64x16x16_F32F16F16_SSILNSP_5MajorE0ELSR_0ELNSP_7ScaleInE1ELSS_1EEEEEENS4_6LayoutISD_NS5_IJSC_NSA_ILi0EEESW_EEEEENS5_IJNS4_10UnderscoreESZ_SZ_EEEEENS4_13SM90_TMA_LOADENS4_14ComposedLayoutINS4_7SwizzleILi1ELi4ELi3EEENS4_18smem_ptr_flag_bitsILi16EEENSV_INS5_IJNSA_ILi8EEESI_EEENS5_IJSI_SC_EEEEEEEvNS4_8identityENS4_23SM90_TMA_LOAD_MULTICASTES1C_vS1D_EENS_8epilogue10collective6detail29Sm90TmaWarpSpecializedAdapterINS1H_15DefaultEpilogueISK_SL_SL_NS1G_6thread17LinearCombinationISK_Li1EffLNS1L_9ScaleType4KindE0ELNS_15FloatRoundStyleE2ESK_EENS1_15EpilogueDefaultEEEEEvvEEEEvNT_6ParamsE --------------------------
	.section	.text._ZN7cutlass13device_kernelINS_4gemm6kernel13GemmUniversalIN4cute5tupleIJiiiiEEENS1_10collective13CollectiveMmaINS1_34MainloopSm90TmaGmmaWarpSpecializedILi16ENS5_IJNS4_1CILi2EEENSA_ILi1EEESC_EEENS1_35KernelTmaWarpSpecializedCooperativeEEENS5_IJNSA_ILi192EEENSA_ILi240EEENSA_ILi16EEEEEENS_6half_tENS5_IJlSC_lEEESK_SL_NS4_8TiledMMAINS4_8MMA_AtomIJNS4_4SM904GMMA25MMA_64x16x16_F32F16F16_SSILNSP_5MajorE0ELSR_0ELNSP_7ScaleInE1ELSS_1EEEEEENS4_6LayoutISD_NS5_IJSC_NSA_ILi0EEESW_EEEEENS5_IJNS4_10UnderscoreESZ_SZ_EEEEENS4_13SM90_TMA_LOADENS4_14ComposedLayoutINS4_7SwizzleILi1ELi4ELi3EEENS4_18smem_ptr_flag_bitsILi16EEENSV_INS5_IJNSA_ILi8EEESI_EEENS5_IJSI_SC_EEEEEEEvNS4_8identityENS4_23SM90_TMA_LOAD_MULTICASTES1C_vS1D_EENS_8epilogue10collective6detail29Sm90TmaWarpSpecializedAdapterINS1H_15DefaultEpilogueISK_SL_SL_NS1G_6thread17LinearCombinationISK_Li1EffLNS1L_9ScaleType4KindE0ELNS_15FloatRoundStyleE2ESK_EENS1_15EpilogueDefaultEEEEEvvEEEEvNT_6ParamsE,"ax",@progbits
	.align	128
.text._ZN7cutlass13device_kernelINS_4gemm6kernel13GemmUniversalIN4cute5tupleIJiiiiEEENS1_10collective13CollectiveMmaINS1_34MainloopSm90TmaGmmaWarpSpecializedILi16ENS5_IJNS4_1CILi2EEENSA_ILi1EEESC_EEENS1_35KernelTmaWarpSpecializedCooperativeEEENS5_IJNSA_ILi192EEENSA_ILi240EEENSA_ILi16EEEEEENS_6half_tENS5_IJlSC_lEEESK_SL_NS4_8TiledMMAINS4_8MMA_AtomIJNS4_4SM904GMMA25MMA_64x16x16_F32F16F16_SSILNSP_5MajorE0ELSR_0ELNSP_7ScaleInE1ELSS_1EEEEEENS4_6LayoutISD_NS5_IJSC_NSA_ILi0EEESW_EEEEENS5_IJNS4_10UnderscoreESZ_SZ_EEEEENS4_13SM90_TMA_LOADENS4_14ComposedLayoutINS4_7SwizzleILi1ELi4ELi3EEENS4_18smem_ptr_flag_bitsILi16EEENSV_INS5_IJNSA_ILi8EEESI_EEENS5_IJSI_SC_EEEEEEEvNS4_8identityENS4_23SM90_TMA_LOAD_MULTICASTES1C_vS1D_EENS_8epilogue10collective6detail29Sm90TmaWarpSpecializedAdapterINS1H_15DefaultEpilogueISK_SL_SL_NS1G_6thread17LinearCombinationISK_Li1EffLNS1L_9ScaleType4KindE0ELNS_15FloatRoundStyleE2ESK_EENS1_15EpilogueDefaultEEEEEvvEEEEvNT_6ParamsE:
        .type           _ZN7cutlass13device_kernelINS_4gemm6kernel13GemmUniversalIN4cute5tupleIJiiiiEEENS1_10collective13CollectiveMmaINS1_34MainloopSm90TmaGmmaWarpSpecializedILi16ENS5_IJNS4_1CILi2EEENSA_ILi1EEESC_EEENS1_35KernelTmaWarpSpecializedCooperativeEEENS5_IJNSA_ILi192EEENSA_ILi240EEENSA_ILi16EEEEEENS_6half_tENS5_IJlSC_lEEESK_SL_NS4_8TiledMMAINS4_8MMA_AtomIJNS4_4SM904GMMA25MMA_64x16x16_F32F16F16_SSILNSP_5MajorE0ELSR_0ELNSP_7ScaleInE1ELSS_1EEEEEENS4_6LayoutISD_NS5_IJSC_NSA_ILi0EEESW_EEEEENS5_IJNS4_10UnderscoreESZ_SZ_EEEEENS4_13SM90_TMA_LOADENS4_14ComposedLayoutINS4_7SwizzleILi1ELi4ELi3EEENS4_18smem_ptr_flag_bitsILi16EEENSV_INS5_IJNSA_ILi8EEESI_EEENS5_IJSI_SC_EEEEEEEvNS4_8identityENS4_23SM90_TMA_LOAD_MULTICASTES1C_vS1D_EENS_8epilogue10collective6detail29Sm90TmaWarpSpecializedAdapterINS1H_15DefaultEpilogueISK_SL_SL_NS1G_6thread17LinearCombinationISK_Li1EffLNS1L_9ScaleType4KindE0ELNS_15FloatRoundStyleE2ESK_EENS1_15EpilogueDefaultEEEEEvvEEEEvNT_6ParamsE,@function
        .size           _ZN7cutlass13device_kernelINS_4gemm6kernel13GemmUniversalIN4cute5tupleIJiiiiEEENS1_10collective13CollectiveMmaINS1_34MainloopSm90TmaGmmaWarpSpecializedILi16ENS5_IJNS4_1CILi2EEENSA_ILi1EEESC_EEENS1_35KernelTmaWarpSpecializedCooperativeEEENS5_IJNSA_ILi192EEENSA_ILi240EEENSA_ILi16EEEEEENS_6half_tENS5_IJlSC_lEEESK_SL_NS4_8TiledMMAINS4_8MMA_AtomIJNS4_4SM904GMMA25MMA_64x16x16_F32F16F16_SSILNSP_5MajorE0ELSR_0ELNSP_7ScaleInE1ELSS_1EEEEEENS4_6LayoutISD_NS5_IJSC_NSA_ILi0EEESW_EEEEENS5_IJNS4_10UnderscoreESZ_SZ_EEEEENS4_13SM90_TMA_LOADENS4_14ComposedLayoutINS4_7SwizzleILi1ELi4ELi3EEENS4_18smem_ptr_flag_bitsILi16EEENSV_INS5_IJNSA_ILi8EEESI_EEENS5_IJSI_SC_EEEEEEEvNS4_8identityENS4_23SM90_TMA_LOAD_MULTICASTES1C_vS1D_EENS_8epilogue10collective6detail29Sm90TmaWarpSpecializedAdapterINS1H_15DefaultEpilogueISK_SL_SL_NS1G_6thread17LinearCombinationISK_Li1EffLNS1L_9ScaleType4KindE0ELNS_15FloatRoundStyleE2ESK_EENS1_15EpilogueDefaultEEEEEvvEEEEvNT_6ParamsE,(.L_x_572 - _ZN7cutlass13device_kernelINS_4gemm6kernel13GemmUniversalIN4cute5tupleIJiiiiEEENS1_10collective13CollectiveMmaINS1_34MainloopSm90TmaGmmaWarpSpecializedILi16ENS5_IJNS4_1CILi2EEENSA_ILi1EEESC_EEENS1_35KernelTmaWarpSpecializedCooperativeEEENS5_IJNSA_ILi192EEENSA_ILi240EEENSA_ILi16EEEEEENS_6half_tENS5_IJlSC_lEEESK_SL_NS4_8TiledMMAINS4_8MMA_AtomIJNS4_4SM904GMMA25MMA_64x16x16_F32F16F16_SSILNSP_5MajorE0ELSR_0ELNSP_7ScaleInE1ELSS_1EEEEEENS4_6LayoutISD_NS5_IJSC_NSA_ILi0EEESW_EEEEENS5_IJNS4_10UnderscoreESZ_SZ_EEEEENS4_13SM90_TMA_LOADENS4_14ComposedLayoutINS4_7SwizzleILi1ELi4ELi3EEENS4_18smem_ptr_flag_bitsILi16EEENSV_INS5_IJNSA_ILi8EEESI_EEENS5_IJSI_SC_EEEEEEEvNS4_8identityENS4_23SM90_TMA_LOAD_MULTICASTES1C_vS1D_EENS_8epilogue10collective6detail29Sm90TmaWarpSpecializedAdapterINS1H_15DefaultEpilogueISK_SL_SL_NS1G_6thread17LinearCombinationISK_Li1EffLNS1L_9ScaleType4KindE0ELNS_15FloatRoundStyleE2ESK_EENS1_15EpilogueDefaultEEEEEvvEEEEvNT_6ParamsE)
        .other          _ZN7cutlass13device_kernelINS_4gemm6kernel13GemmUniversalIN4cute5tupleIJiiiiEEENS1_10collective13CollectiveMmaINS1_34MainloopSm90TmaGmmaWarpSpecializedILi16ENS5_IJNS4_1CILi2EEENSA_ILi1EEESC_EEENS1_35KernelTmaWarpSpecializedCooperativeEEENS5_IJNSA_ILi192EEENSA_ILi240EEENSA_ILi16EEEEEENS_6half_tENS5_IJlSC_lEEESK_SL_NS4_8TiledMMAINS4_8MMA_AtomIJNS4_4SM904GMMA25MMA_64x16x16_F32F16F16_SSILNSP_5MajorE0ELSR_0ELNSP_7ScaleInE1ELSS_1EEEEEENS4_6LayoutISD_NS5_IJSC_NSA_ILi0EEESW_EEEEENS5_IJNS4_10UnderscoreESZ_SZ_EEEEENS4_13SM90_TMA_LOADENS4_14ComposedLayoutINS4_7SwizzleILi1ELi4ELi3EEENS4_18smem_ptr_flag_bitsILi16EEENSV_INS5_IJNSA_ILi8EEESI_EEENS5_IJSI_SC_EEEEEEEvNS4_8identityENS4_23SM90_TMA_LOAD_MULTICASTES1C_vS1D_EENS_8epilogue10collective6detail29Sm90TmaWarpSpecializedAdapterINS1H_15DefaultEpilogueISK_SL_SL_NS1G_6thread17LinearCombinationISK_Li1EffLNS1L_9ScaleType4KindE0ELNS_15FloatRoundStyleE2ESK_EENS1_15EpilogueDefaultEEEEEvvEEEEvNT_6ParamsE,@"STO_CUDA_ENTRY STV_DEFAULT"
_ZN7cutlass13device_kernelINS_4gemm6kernel13GemmUniversalIN4cute5tupleIJiiiiEEENS1_10collective13CollectiveMmaINS1_34MainloopSm90TmaGmmaWarpSpecializedILi16ENS5_IJNS4_1CILi2EEENSA_ILi1EEESC_EEENS1_35KernelTmaWarpSpecializedCooperativeEEENS5_IJNSA_ILi192EEENSA_ILi240EEENSA_ILi16EEEEEENS_6half_tENS5_IJlSC_lEEESK_SL_NS4_8TiledMMAINS4_8MMA_AtomIJNS4_4SM904GMMA25MMA_64x16x16_F32F16F16_SSILNSP_5MajorE0ELSR_0ELNSP_7ScaleInE1ELSS_1EEEEEENS4_6LayoutISD_NS5_IJSC_NSA_ILi0EEESW_EEEEENS5_IJNS4_10UnderscoreESZ_SZ_EEEEENS4_13SM90_TMA_LOADENS4_14ComposedLayoutINS4_7SwizzleILi1ELi4ELi3EEENS4_18smem_ptr_flag_bitsILi16EEENSV_INS5_IJNSA_ILi8EEESI_EEENS5_IJSI_SC_EEEEEEEvNS4_8identityENS4_23SM90_TMA_LOAD_MULTICASTES1C_vS1D_EENS_8epilogue10collective6detail29Sm90TmaWarpSpecializedAdapterINS1H_15DefaultEpilogueISK_SL_SL_NS1G_6thread17LinearCombinationISK_Li1EffLNS1L_9ScaleType4KindE0ELNS_15FloatRoundStyleE2ESK_EENS1_15EpilogueDefaultEEEEEvvEEEEvNT_6ParamsE:
[----:B------:R-:W0:Y:S02]  /*0000*/  LDC R1, c[0x0][0x28] ;  /* 0x00000a00ff017b82 */ /* 0x000e240000000800 */
[----:B0-----:R-:W-:Y:S01]  /*0010*/  VIADD R1, R1, 0xfffffe90 ;  /* 0xfffffe9001017836 */ /* 0x001fe20000000000 */
[----:B------:R-:W0:Y:S01]  /*0020*/  S2R R5, SR_TID.X ;  /* 0x0000000000057919 */ /* 0x000e220000002100 */
[----:B------:R-:W-:Y:S01]  /*0030*/  ELECT P0, URZ, PT ;  /* 0x00000000003f782f */ /* 0x000fe20003800000 */
[----:B------:R-:W-:Y:S01]  /*0040*/  BSSY B0, `(.L_x_0) ;  /* 0x000000f000007945 */ /* 0x000fe20003800000 */
[--C-:B0-----:R-:W-:Y:S02]  /*0050*/  SHF.R.U32.HI R0, RZ, 0x5, R5.reuse ;  /* 0x00000005ff007819 */ /* 0x101fe40000011605 */
[----:B------:R-:W-:-:S03]  /*0060*/  SHF.R.U32.HI R2, RZ, 0x7, R5 ;  /* 0x00000007ff027819 */ /* 0x000fc60000011605 */
[----:B------:R-:W0:Y:S04]  /*0070*/  SHFL.IDX PT, R3, R0, RZ, 0x1f ;  /* 0x00001fff00037589 */ /* 0x000e2800000e0000 */
[----:B------:R1:W2:Y:S01]  /*0080*/  SHFL.IDX PT, R6, R2, RZ, 0x1f ;  /* 0x00001fff02067589 */ /* 0x0002a200000e0000 */
[----:B0-----:R-:W-:-:S13]  /*0090*/  ISETP.NE.OR P0, PT, R3, RZ, !P0 ;  /* 0x000000ff0300720c */ /* 0x001fda0004705670 */
[----:B-12---:R-:W-:Y:S05]  /*00a0*/  @P0 BRA `(.L_x_1) ;  /* 0x0000000000200947 */ /* 0x006fea0003800000 */
[----:B------:R-:W-:Y:S02]  /*00b0*/  ULDC.64 UR4, c[0x0][0x198] ;  /* 0x0000660000047ab9 */ /* 0x000fe40000000a00 */
[----:B------:R-:W-:Y:S02]  /*00c0*/  UIADD3 UR6, UP0, UR4, 0xf0, URZ ;  /* 0x000000f004067890 */ /* 0x000fe4000ff1e03f */
[----:B------:R-:W-:Y:S02]  /*00d0*/  UIADD3 UR4, UP1, UR4, 0x1f0, URZ ;  /* 0x000001f004047890 */ /* 0x000fe4000ff3e03f */
[----:B------:R-:W-:Y:S02]  /*00e0*/  UIADD3.X UR7, URZ, UR5, URZ, UP0, !UPT ;  /* 0x000000053f077290 */ /* 0x000fe400087fe43f */
[----:B------:R-:W-:-:S07]  /*00f0*/  UIADD3.X UR5, URZ, UR5, URZ, UP1, !UPT ;  /* 0x000000053f057290 */ /* 0x000fce0008ffe43f */
[----:B------:R0:W-:Y:S02]  /*0100*/  UTMACCTL.PF [UR6] ;  /* 0x00000000060079b9 */ /* 0x0001e40008040000 */
[----:B------:R0:W-:Y:S02]  /*0110*/  UTMACCTL.PF [UR4] ;  /* 0x00000000040079b9 */ /* 0x0001e40008040000 */
[----:B0-----:R-:W-:Y:S01]  /*0120*/  NOP ;  /* 0x0000000000007918 */ /* 0x001fe20000000000 */
.L_x_1:
[----:B------:R-:W-:Y:S05]  /*0130*/  BSYNC B0 ;  /* 0x0000000000007941 */ /* 0x000fea0003800000 */
.L_x_0:
[----:B------:R-:W0:Y:S02]  /*0140*/  SHFL.IDX PT, R4, R0, RZ, 0x1f ;  /* 0x00001fff00047589 */ /* 0x000e2400000e0000 */
[----:B0-----:R-:W-:-:S13]  /*0150*/  ISETP.NE.AND P0, PT, R4, RZ, PT ;  /* 0x000000ff0400720c */ /* 0x001fda0003f05270 */
[----:B------:R-:W-:Y:S05]  /*0160*/  @P0 BRA `(.L_x_2) ;  /* 0x0000000000c40947 */ /* 0x000fea0003800000 */
[----:B------:R-:W-:Y:S01]  /*0170*/  ELECT P0, URZ, PT ;  /* 0x00000000003f782f */ /* 0x000fe20003800000 */
[----:B------:R-:W-:-:S12]  /*0180*/  BSSY B0, `(.L_x_2) ;  /* 0x000002f000007945 */ /* 0x000fd80003800000 */
[----:B------:R-:W-:Y:S05]  /*0190*/  @!P0 BRA `(.L_x_3) ;  /* 0x0000000000b48947 */ /* 0x000fea0003800000 */
[----:B------:R-:W0:Y:S01]  /*01a0*/  S2UR UR8, SR_CgaCtaId ;  /* 0x00000000000879c3 */ /* 0x000e220000008800 */
[----:B------:R-:W-:Y:S01]  /*01b0*/  UMOV UR4, 0x400 ;  /* 0x0000040000047882 */ /* 0x000fe20000000000 */
[----:B------:R-:W-:Y:S01]  /*01c0*/  UMOV UR5, 0x1 ;  /* 0x0000000100057882 */ /* 0x000fe20000000000 */
[----:B------:R-:W-:Y:S02]  /*01d0*/  UMOV UR6, 0x4 ;  /* 0x0000000400067882 */ /* 0x000fe40000000000 */
[----:B------:R-:W-:-:S04]  /*01e0*/  UIADD3 UR6, -UR6, 0x100000, URZ ;  /* 0x0010000006067890 */ /* 0x000fc8000fffe13f */
[----:B------:R-:W-:Y:S02]  /*01f0*/  USHF.L.U32 UR7, UR6, 0xb, URZ ;  /* 0x0000000b06077899 */ /* 0x000fe4000800063f */
[----:B------:R-:W-:Y:S02]  /*0200*/  USHF.L.U32 UR6, UR6, 0x1, URZ ;  /* 0x0000000106067899 */ /* 0x000fe4000800063f */
[----:B0-----:R-:W-:Y:S02]  /*0210*/  ULEA UR8, UR8, UR4, 0x18 ;  /* 0x0000000408087291 */ /* 0x001fe4000f8ec03f */
[----:B------:R-:W-:-:S04]  /*0220*/  UIADD3 UR4, -UR5, 0x100000, URZ ;  /* 0x0010000005047890 */ /* 0x000fc8000fffe13f */
[----:B------:R-:W-:Y:S02]  /*0230*/  USHF.L.U32 UR5, UR4, 0xb, URZ ;  /* 0x0000000b04057899 */ /* 0x000fe4000800063f */
[----:B------:R-:W-:Y:S01]  /*0240*/  USHF.L.U32 UR4, UR4, 0x1, URZ ;  /* 0x0000000104047899 */ /* 0x000fe2000800063f */
[----:B------:R-:W0:Y:S11]  /*0250*/  FENCE.VIEW.ASYNC.S ;  /* 0x00000000000073c6 */ /* 0x000e360000000000 */
[----:B0-----:R0:W1:Y:S01]  /*0260*/  SYNCS.EXCH.64 URZ, [UR8], UR4 ;  /* 0x00000004083f75b2 */ /* 0x0010620008000100 */
[----:B------:R0:W2:Y:S01]  /*0270*/  SYNCS.EXCH.64 URZ, [UR8+0x80], UR6 ;  /* 0x00008006083f75b2 */ /* 0x0000a20008000100 */
[----:B------:R0:W3:Y:S01]  /*0280*/  SYNCS.EXCH.64 URZ, [UR8+0x8], UR4 ;  /* 0x00000804083f75b2 */ /* 0x0000e20008000100 */
[----:B------:R0:W4:Y:S01]  /*0290*/  SYNCS.EXCH.64 URZ, [UR8+0x88], UR6 ;  /* 0x00008806083f75b2 */ /* 0x0001220008000100 */
[----:B------:R0:W0:Y:S01]  /*02a0*/  SYNCS.EXCH.64 URZ, [UR8+0x10], UR4 ;  /* 0x00001004083f75b2 */ /* 0x0000220008000100 */
        /* <DEDUP_REMOVED lines=27> */
[----:B-1234-:R-:W-:Y:S01]  /*0460*/  NOP ;  /* 0x0000000000007918 */ /* 0x01efe20000000000 */
.L_x_3:
[----:B0-----:R-:W-:Y:S05]  /*0470*/  BSYNC B0 ;  /* 0x0000000000007941 */ /* 0x001fea0003800000 */
.L_x_2:
[----:B------:R-:W-:Y:S01]  /*0480*/  SHF.R.S32.HI R2, RZ, 0x1f, R5 ;  /* 0x0000001fff027819 */ /* 0x000fe20000011405 */
[----:B------:R-:W0:Y:S01]  /*0490*/  SHFL.IDX PT, R0, R0, RZ, 0x1f ;  /* 0x00001fff00007589 */ /* 0x000e2200000e0000 */
[----:B------:R-:W1:Y:S01]  /*04a0*/  S2UR UR8, SR_CTAID.X ;  /* 0x00000000000879c3 */ /* 0x000e620000002500 */
[----:B------:R-:W-:Y:S02]  /*04b0*/  ELECT P0, URZ, PT ;  /* 0x00000000003f782f */ /* 0x000fe40003800000 */
[----:B------:R-:W-:Y:S01]  /*04c0*/  LEA.HI R2, R2, R5, RZ, 0x7 ;  /* 0x0000000502027211 */ /* 0x000fe200078f38ff */
[----:B------:R-:W-:Y:S01]  /*04d0*/  ULDC UR4, c[0x0][0x150] ;  /* 0x0000540000047ab9 */ /* 0x000fe20000000800 */
[----:B------:R-:W-:Y:S01]  /*04e0*/  SHF.R.S32.HI R9, RZ, 0x1f, R4 ;  /* 0x0000001fff097819 */ /* 0x000fe20000011404 */
[----:B------:R-:W-:Y:S01]  /*04f0*/  NOP ;  /* 0x0000000000007918 */ /* 0x000fe20000000000 */
[----:B------:R-:W-:Y:S01]  /*0500*/  LOP3.LUT R2, R2, 0xffffff80, RZ, 0xc0, !PT ;  /* 0xffffff8002027812 */ /* 0x000fe200078ec0ff */
[----:B------:R-:W-:Y:S01]  /*0510*/  NOP ;  /* 0x0000000000007918 */ /* 0x000fe20000000000 */
[----:B------:R-:W-:Y:S01]  /*0520*/  LEA.HI R9, R9, R4, RZ, 0x2 ;  /* 0x0000000409097211 */ /* 0x000fe200078f10ff */
[----:B------:R-:W2:Y:S01]  /*0530*/  LDC R11, c[0x0][0x144] ;  /* 0x00005100ff0b7b82 */ /* 0x000ea20000000800 */
[----:B------:R-:W-:Y:S01]  /*0540*/  ISETP.NE.AND P3, PT, R6, RZ, PT ;  /* 0x000000ff0600720c */ /* 0x000fe20003f65270 */
[----:B------:R-:W-:Y:S01]  /*0550*/  IMAD.IADD R7, R5, 0x1, -R2 ;  /* 0x0000000105077824 */ /* 0x000fe200078e0a02 */
[----:B------:R-:W-:Y:S01]  /*0560*/  LOP3.LUT R9, R9, 0x3ffffffc, RZ, 0xc0, !PT ;  /* 0x3ffffffc09097812 */ /* 0x000fe200078ec0ff */
[----:B------:R-:W3:Y:S01]  /*0570*/  S2R R2, SR_CTAID.Y ;  /* 0x0000000000027919 */ /* 0x000ee20000002600 */
[----:B------:R-:W-:-:S02]  /*0580*/  IMAD.MOV.U32 R17, RZ, RZ, 0x1 ;  /* 0x00000001ff117424 */ /* 0x000fc400078e00ff */
[----:B------:R-:W-:Y:S01]  /*0590*/  SHF.R.S32.HI R8, RZ, 0x1f, R7 ;  /* 0x0000001fff087819 */ /* 0x000fe20000011407 */
[----:B------:R-:W-:Y:S01]  /*05a0*/  IMAD.IADD R4, R4, 0x1, -R9 ;  /* 0x0000000104047824 */ /* 0x000fe200078e0a09 */
[----:B------:R-:W4:Y:S02]  /*05b0*/  LDC R12, c[0x0][0x140] ;  /* 0x00005000ff0c7b82 */ /* 0x000f240000000800 */
[----:B------:R-:W-:Y:S02]  /*05c0*/  LEA.HI R8, R8, R7, RZ, 0x3 ;  /* 0x0000000708087211 */ /* 0x000fe400078f18ff */
[----:B0-----:R-:W-:Y:S02]  /*05d0*/  ISETP.NE.OR P0, PT, R0, RZ, !P0 ;  /* 0x000000ff0000720c */ /* 0x001fe40004705670 */
[--C-:B------:R-:W-:Y:S02]  /*05e0*/  SHF.R.S32.HI R0, RZ, 0x3, R8.reuse ;  /* 0x00000003ff007819 */ /* 0x100fe40000011408 */
[----:B------:R-:W-:-:S02]  /*05f0*/  SHF.R.S32.HI R5, RZ, 0x1f, R8 ;  /* 0x0000001fff057819 */ /* 0x000fc40000011408 */
[----:B-1----:R-:W-:Y:S02]  /*0600*/  I2FP.F32.U32 R8, UR8 ;  /* 0x0000000800087c45 */ /* 0x002fe40008201000 */
[----:B------:R-:W-:-:S03]  /*0610*/  LEA.HI R5, R5, R0, RZ, 0x2 ;  /* 0x0000000005057211 */ /* 0x000fc600078f10ff */
[----:B------:R-:W-:Y:S01]  /*0620*/  FMUL R10, R8, UR4 ;  /* 0x00000004080a7c20 */ /* 0x000fe20008400000 */
[----:B------:R-:W-:Y:S01]  /*0630*/  LOP3.LUT R5, R5, 0xfffffffc, RZ, 0xc0, !PT ;  /* 0xfffffffc05057812 */ /* 0x000fe200078ec0ff */
[----:B------:R-:W-:Y:S01]  /*0640*/  ULDC UR4, c[0x0][0x154] ;  /* 0x0000550000047ab9 */ /* 0x000fe20000000800 */
[----:B------:R-:W-:Y:S01]  /*0650*/  VOTEU.ALL UP0, P0 ;  /* 0x00000000003f7886 */ /* 0x000fe20000000000 */
[----:B------:R-:W-:Y:S02]  /*0660*/  VOTEU.ALL UP1, P0 ;  /* 0x00000000003f7886 */ /* 0x000fe40000020000 */
[----:B------:R-:W-:Y:S01]  /*0670*/  IMAD.IADD R5, R0, 0x1, -R5 ;  /* 0x0000000100057824 */ /* 0x000fe200078e0a05 */
[----:B------:R-:W0:Y:S01]  /*0680*/  F2I.U32.TRUNC.NTZ R10, R10 ;  /* 0x0000000a000a7305 */ /* 0x000e22000020f000 */
[----:B------:R-:W1:Y:S01]  /*0690*/  @!UP0 S2UR UR7, SR_CgaCtaId ;  /* 0x00000000000789c3 */ /* 0x000e620000008800 */
[----:B------:R-:W-:Y:S01]  /*06a0*/  @!UP0 UMOV UR6, 0x400 ;  /* 0x0000040000068882 */ /* 0x000fe20000000000 */
[----:B------:R-:W-:Y:S01]  /*06b0*/  IMAD R8, R4, 0x4, R5 ;  /* 0x0000000404087824 */ /* 0x000fe200078e0205 */
[----:B---3--:R-:W-:-:S02]  /*06c0*/  I2FP.F32.U32 R4, R2 ;  /* 0x0000000200047245 */ /* 0x008fc40000201000 */
[----:B----4-:R-:W-:Y:S02]  /*06d0*/  ISETP.EQ.U32.AND P2, PT, R12, 0x1, PT ;  /* 0x000000010c00780c */ /* 0x010fe40003f42070 */
[----:B------:R-:W-:Y:S01]  /*06e0*/  LEA.HI R0, R8, R8, RZ, 0x1 ;  /* 0x0000000808007211 */ /* 0x000fe200078f08ff */
[----:B------:R-:W3:Y:S03]  /*06f0*/  LDC R5, c[0x0][0x148] ;  /* 0x00005200ff057b82 */ /* 0x000ee60000000800 */
[----:B------:R-:W-:Y:S02]  /*0700*/  LOP3.LUT R9, R0, 0xfffffffe, RZ, 0xc0, !PT ;  /* 0xfffffffe00097812 */ /* 0x000fe400078ec0ff */
[----:B------:R-:W-:Y:S01]  /*0710*/  SHF.R.S32.HI R0, RZ, 0x1f, R3 ;  /* 0x0000001fff007819 */ /* 0x000fe20000011403 */
[----:B0-----:R-:W-:Y:S02]  /*0720*/  IMAD.MOV R14, RZ, RZ, -R10 ;  /* 0x000000ffff0e7224 */ /* 0x001fe400078e0a0a */
[----:B------:R-:W-:Y:S01]  /*0730*/  FMUL R10, R4, UR4 ;  /* 0x00000004040a7c20 */ /* 0x000fe20008400000 */
[----:B------:R-:W-:Y:S01]  /*0740*/  IMAD.IADD R9, R8, 0x1, -R9 ;  /* 0x0000000108097824 */ /* 0x000fe200078e0a09 */
[----:B------:R-:W-:Y:S01]  /*0750*/  LEA.HI R0, R0, R3, RZ, 0x2 ;  /* 0x0000000300007211 */ /* 0x000fe200078f10ff */
[----:B--2---:R-:W-:Y:S01]  /*0760*/  IMAD R4, R11, R14, UR8 ;  /* 0x000000080b047e24 */ /* 0x004fe2000f8e020e */
[----:B------:R-:W-:-:S02]  /*0770*/  UMOV UR4, 0x20 ;  /* 0x0000002000047882 */ /* 0x000fc40000000000 */
[----:B------:R-:W-:Y:S01]  /*0780*/  LOP3.LUT R0, R0, 0xfffffffc, RZ, 0xc0, !PT ;  /* 0xfffffffc00007812 */ /* 0x000fe200078ec0ff */
[----:B------:R-:W0:Y:S01]  /*0790*/  F2I.U32.TRUNC.NTZ R10, R10 ;  /* 0x0000000a000a7305 */ /* 0x000e22000020f000 */
[----:B------:R-:W-:Y:S01]  /*07a0*/  ISETP.NE.AND P4, PT, R9, R4, PT ;  /* 0x000000040900720c */ /* 0x000fe20003f85270 */
[----:B------:R-:W-:Y:S01]  /*07b0*/  IMAD.SHL.U32 R9, R8, 0x4, RZ ;  /* 0x0000000408097824 */ /* 0x000fe200078e00ff */
[----:B------:R-:W-:-:S04]  /*07c0*/  @!UP0 UIADD3 UR4, -UR4, 0x100000, URZ ;  /* 0x0010000004048890 */ /* 0x000fc8000fffe13f */
[----:B------:R-:W-:Y:S02]  /*07d0*/  @!UP0 USHF.L.U32 UR5, UR4, 0xb, URZ ;  /* 0x0000000b04058899 */ /* 0x000fe4000800063f */
[----:B------:R-:W-:Y:S01]  /*07e0*/  @!UP0 USHF.L.U32 UR4, UR4, 0x1, URZ ;  /* 0x0000000104048899 */ /* 0x000fe2000800063f */
[----:B------:R-:W-:Y:S01]  /*07f0*/  IMAD.IADD R0, R3, 0x1, -R0 ;  /* 0x0000000103007824 */ /* 0x000fe200078e0a00 */
[----:B-1----:R-:W-:Y:S01]  /*0800*/  @!UP0 ULEA UR6, UR7, UR6, 0x18 ;  /* 0x0000000607068291 */ /* 0x002fe2000f8ec03f */
[----:B------:R-:W-:Y:S01]  /*0810*/  LOP3.LUT R13, R8, 0xc, R9, 0x78, !PT ;  /* 0x0000000c080d7812 */ /* 0x000fe200078e7809 */
[----:B------:R-:W-:Y:S02]  /*0820*/  VOTEU.ALL UP0, P0 ;  /* 0x00000000003f7886 */ /* 0x000fe40000000000 */
[C---:B------:R-:W-:Y:S02]  /*0830*/  ISETP.NE.AND P1, PT, R0.reuse, 0x3, PT ;  /* 0x000000030000780c */ /* 0x040fe40003f25270 */
[----:B------:R-:W-:Y:S01]  /*0840*/  LOP3.LUT P0, RZ, R7, 0x7, RZ, 0xc0, !PT ;  /* 0x0000000707ff7812 */ /* 0x000fe2000780c0ff */
[----:B------:R1:W-:Y:S01]  /*0850*/  STL [R1+0xa8], R13 ;  /* 0x0000a80d01007387 */ /* 0x0003e20000100800 */
[----:B------:R-:W-:Y:S01]  /*0860*/  ISETP.EQ.OR P1, PT, R0, RZ, !P1 ;  /* 0x000000ff0000720c */ /* 0x000fe20004f22670 */
[----:B0-----:R-:W-:Y:S01]  /*0870*/  IMAD.MOV R14, RZ, RZ, -R10 ;  /* 0x000000ffff0e7224 */ /* 0x001fe200078e0a0a */
[----:B------:R-:W-:Y:S01]  /*0880*/  @P4 LEA.HI R8, R13, R13, RZ, 0x1 ;  /* 0x0000000d0d084211 */ /* 0x000fe200078f08ff */
[C---:B------:R-:W-:Y:S01]  /*0890*/  VIADD R10, R6.reuse, 0xffffffff ;  /* 0xffffffff060a7836 */ /* 0x040fe20000000000 */
[----:B------:R-:W-:Y:S01]  /*08a0*/  ISETP.EQ.AND P1, PT, R6, RZ, P1 ;  /* 0x000000ff0600720c */ /* 0x000fe20000f22270 */
[----:B---3--:R-:W-:Y:S01]  /*08b0*/  IMAD R9, R5, R14, R2 ;  /* 0x0000000e05097224 */ /* 0x008fe200078e0202 */
[----:B------:R-:W-:Y:S01]  /*08c0*/  @P4 SHF.R.S32.HI R8, RZ, 0x1, R8 ;  /* 0x00000001ff084819 */ /* 0x000fe20000011408 */
[----:B------:R-:W0:Y:S02]  /*08d0*/  FENCE.VIEW.ASYNC.S ;  /* 0x00000000000073c6 */ /* 0x000e240000000000 */
[----:B0-----:R1:W0:Y:S01]  /*08e0*/  @!UP0 SYNCS.EXCH.64 URZ, [UR6+0x110], UR4 ;  /* 0x00011004063f85b2 */ /* 0x0012220008000100 */
[----:B------:R-:W-:-:S02]  /*08f0*/  ISETP.GE.U32.AND P6, PT, R10, 0x2, PT ;  /* 0x000000020a00780c */ /* 0x000fc40003fc6070 */
[----:B------:R-:W-:Y:S02]  /*0900*/  SEL R6, RZ, 0x1, !P1 ;  /* 0x00000001ff067807 */ /* 0x000fe40004800000 */
[----:B------:R-:W-:Y:S02]  /*0910*/  @P4 ISETP.NE.AND P5, PT, R8, R9, PT ;  /* 0x000000090800420c */ /* 0x000fe40003fa5270 */
[----:B------:R-:W-:Y:S02]  /*0920*/  SEL R6, R6, 0x2, P6 ;  /* 0x0000000206067807 */ /* 0x000fe40003000000 */
[----:B------:R-:W-:Y:S02]  /*0930*/  ISETP.LT.U32.AND P0, PT, R13, 0x2, !P0 ;  /* 0x000000020d00780c */ /* 0x000fe40004701070 */
[----:B------:R-:W-:Y:S01]  /*0940*/  @P4 SEL R17, RZ, 0x1, P5 ;  /* 0x00000001ff114807 */ /* 0x000fe20002800000 */
[----:B------:R1:W-:Y:S01]  /*0950*/  STL [R1+0xac], R6 ;  /* 0x0000ac0601007387 */ /* 0x0003e20000100800 */
[----:B------:R-:W-:Y:S01]  /*0960*/  SEL R8, RZ, 0x1, !P0 ;  /* 0x00000001ff087807 */ /* 0x000fe20004000000 */
[----:B------:R1:W2:Y:S03]  /*0970*/  @!UP1 SYNCS.EXCH.64 URZ, [UR6+0x118], UR4 ;  /* 0x00011804063f95b2 */ /* 0x0002a60008000100 */
[----:B------:R-:W-:Y:S01]  /*0980*/  LOP3.LUT R17, R17, R8, RZ, 0xc0, !PT ;  /* 0x0000000811117212 */ /* 0x000fe200078ec0ff */
[----:B------:R-:W-:Y:S01]  /*0990*/  NOP ;  /* 0x0000000000007918 */ /* 0x000fe20000000000 */
[----:B------:R-:W-:Y:S05]  /*09a0*/  @!P2 BRA `(.L_x_4) ;  /* 0x000000000008a947 */ /* 0x000fea0003800000 */
[----:B0-2---:R-:W-:Y:S01]  /*09b0*/  UCGABAR_ARV ;  /* 0x00000000000079c7 */ /* 0x005fe20008000000 */
[----:B------:R-:W-:Y:S05]  /*09c0*/  BRA `(.L_x_5) ;  /* 0x0000000000047947 */ /* 0x000fea0003800000 */
.L_x_4:
[----:B0-2---:R-:W-:Y:S01]  /*09d0*/  NOP ;  /* 0x0000000000007918 */ /* 0x005fe20000000000 */
.L_x_5:
[----:B-1----:R-:W0:Y:S01]  /*09e0*/  LDC R6, c[0x0][0x65c] ;  /* 0x00019700ff067b82 */ /* 0x002e220000000800 */
[----:B------:R-:W-:Y:S01]  /*09f0*/  IMAD.MOV.U32 R7, RZ, RZ, RZ ;  /* 0x000000ffff077224 */ /* 0x000fe200078e00ff */
[----:B0-----:R-:W-:Y:S01]  /*0a00*/  ISETP.NE.AND P1, PT, R6, 0x1, PT ;  /* 0x000000010600780c */ /* 0x001fe20003f25270 */
[----:B------:R-:W-:-:S12]  /*0a10*/  IMAD.U32 R6, RZ, RZ, UR8 ;  /* 0x00000008ff067e24 */ /* 0x000fd8000f8e00ff */
[----:B------:R-:W0:Y:S01]  /*0a20*/  @P1 LDC R9, c[0x0][0x10] ;  /* 0x00000400ff091b82 */ /* 0x000e220000000800 */
[----:B------:R-:W-:Y:S02]  /*0a30*/  @P1 IMAD.MOV.U32 R3, RZ, RZ, RZ ;  /* 0x000000ffff031224 */ /* 0x000fe400078e00ff */
[----:B------:R-:W-:-:S05]  /*0a40*/  @P1 IMAD.MOV.U32 R13, RZ, RZ, RZ ;  /* 0x000000ffff0d1224 */ /* 0x000fca00078e00ff */
[----:B------:R-:W1:Y:S01]  /*0a50*/  @!P1 LDC R11, c[0x0][0xc] ;  /* 0x00000300ff0b9b82 */ /* 0x000e620000000800 */
[----:B0-----:R-:W-:-:S04]  /*0a60*/  @P1 IMAD.WIDE.U32 R8, R9, UR8, R2 ;  /* 0x0000000809081c25 */ /* 0x001fc8000f8e0002 */
[----:B------:R-:W-:Y:S02]  /*0a70*/  @P1 IMAD.MOV.U32 R15, RZ, RZ, R8 ;  /* 0x000000ffff0f1224 */ /* 0x000fe400078e0008 */
[----:B------:R-:W-:Y:S02]  /*0a80*/  @P1 IMAD.IADD R23, R9, 0x1, R13 ;  /* 0x0000000109171824 */ /* 0x000fe400078e020d */
[----:B-1----:R-:W-:-:S04]  /*0a90*/  @!P1 IMAD.WIDE.U32 R6, R2, R11, R6 ;  /* 0x0000000b02069225 */ /* 0x002fc800078e0006 */
[----:B------:R-:W-:Y:S02]  /*0aa0*/  @!P1 IMAD.MOV.U32 R15, RZ, RZ, R6 ;  /* 0x000000ffff0f9224 */ /* 0x000fe400078e0006 */
[----:B------:R-:W-:-:S03]  /*0ab0*/  @!P1 IMAD.MOV.U32 R23, RZ, RZ, R7 ;  /* 0x000000ffff179224 */ /* 0x000fc600078e0007 */
[----:B------:R0:W-:Y:S04]  /*0ac0*/  STL [R1+0xc0], R15 ;  /* 0x0000c00f01007387 */ /* 0x0001e80000100800 */
[----:B------:R0:W-:Y:S01]  /*0ad0*/  STL [R1+0xbc], R23 ;  /* 0x0000bc1701007387 */ /* 0x0001e20000100800 */
[----:B------:R-:W-:Y:S05]  /*0ae0*/  @!P2 BRA `(.L_x_6) ;  /* 0x00000000000ca947 */ /* 0x000fea0003800000 */
[----:B------:R-:W-:Y:S01]  /*0af0*/  UCGABAR_WAIT ;  /* 0x0000000000007dc7 */ /* 0x000fe20008000000 */
[----:B------:R-:W-:Y:S01]  /*0b00*/  CCTL.IVALL ;  /* 0x00000000ff00798f */ /* 0x000fe20002000000 */
[----:B------:R-:W-:Y:S05]  /*0b10*/  BRA `(.L_x_7) ;  /* 0x0000000000047947 */ /* 0x000fea0003800000 */
.L_x_6:
[----:B------:R-:W-:Y:S06]  /*0b20*/  BAR.SYNC.DEFER_BLOCKING 0x0 ;  /* 0x0000000000007b1d */ /* 0x000fec0000010000 */
.L_x_7:
[----:B------:R-:W-:Y:S05]  /*0b30*/  @!P3 BRA `(.L_x_8) ;  /* 0x00000148008cb947 */ /* 0x000fea0003800000 */
[----:B------:R-:W-:-:S13]  /*0b40*/  ISETP.GT.U32.AND P0, PT, R10, 0x1, PT ;  /* 0x000000010a00780c */ /* 0x000fda0003f04070 */
[----:B------:R-:W-:Y:S05]  /*0b50*/  @P0 EXIT ;  /* 0x000000000000094d */ /* 0x000fea0003800000 */
[----:B------:R-:W-:Y:S01]  /*0b60*/  IMAD.MOV.U32 R6, RZ, RZ, -0x1 ;  /* 0xffffffffff067424 */ /* 0x000fe200078e00ff */
[----:B------:R-:W-:Y:S01]  /*0b70*/  ULDC.64 UR4, c[0x0][0x650] ;  /* 0x0001940000047ab9 */ /* 0x000fe20000000a00 */
[----:B------:R-:W-:Y:S01]  /*0b80*/  PRMT R0, RZ, 0x7610, R0 ;  /* 0x00007610ff007816 */ /* 0x000fe20000000000 */
[----:B------:R-:W-:Y:S01]  /*0b90*/  IMAD.MOV.U32 R18, RZ, RZ, -0x1 ;  /* 0xffffffffff127424 */ /* 0x000fe200078e00ff */
[----:B------:R-:W-:Y:S01]  /*0ba0*/  ISETP.GE.U32.AND P0, PT, R15, UR4, PT ;  /* 0x000000040f007c0c */ /* 0x000fe2000bf06070 */
[----:B------:R1:W-:Y:S01]  /*0bb0*/  STL [R1+0xb8], R6 ;  /* 0x0000b80601007387 */ /* 0x0003e20000100800 */
[----:B------:R-:W-:Y:S02]  /*0bc0*/  IMAD.MOV.U32 R19, RZ, RZ, -0x1 ;  /* 0xffffffffff137424 */ /* 0x000fe400078e00ff */
[----:B------:R-:W-:-:S13]  /*0bd0*/  ISETP.GE.U32.AND.EX P0, PT, R23, UR5, PT, P0 ;  /* 0x0000000517007c0c */ /* 0x000fda000bf06100 */
[----:B-1----:R-:W-:Y:S05]  /*0be0*/  @P0 BRA `(.L_x_9) ;  /* 0x0000000400340947 */ /* 0x002fea0003800000 */
[----:B------:R-:W1:Y:S01]  /*0bf0*/  LDC.64 R18, c[0x0][0x628] ;  /* 0x00018a00ff127b82 */ /* 0x000e620000000a00 */
[----:B------:R-:W-:Y:S02]  /*0c00*/  IMAD.MOV.U32 R6, RZ, RZ, R15 ;  /* 0x000000ffff067224 */ /* 0x000fe400078e000f */
[----:B------:R-:W-:-:S05]  /*0c10*/  IMAD.MOV.U32 R7, RZ, RZ, R23 ;  /* 0x000000ffff077224 */ /* 0x000fca00078e0017 */
[----:B------:R-:W2:Y:S08]  /*0c20*/  LDC R0, c[0x0][0x630] ;  /* 0x00018c00ff007b82 */ /* 0x000eb00000000800 */
[----:B------:R-:W3:Y:S01]  /*0c30*/  LDC.64 R20, c[0x0][0x620] ;  /* 0x00018800ff147b82 */ /* 0x000ee20000000a00 */
[----:B-1----:R-:W-:-:S04]  /*0c40*/  ISETP.NE.U32.AND P0, PT, R18, RZ, PT ;  /* 0x000000ff1200720c */ /* 0x002fc80003f05070 */
[----:B------:R-:W-:-:S13]  /*0c50*/  ISETP.NE.AND.EX P0, PT, R19, RZ, PT, P0 ;  /* 0x000000ff1300720c */ /* 0x000fda0003f05300 */
[----:B--23--:R-:W-:Y:S05]  /*0c60*/  @!P0 BRA `(.L_x_10) ;  /* 0x0000000000288947 */ /* 0x00cfea0003800000 */
[----:B------:R-:W1:Y:S02]  /*0c70*/  LDC R11, c[0x0][0x634] ;  /* 0x00018d00ff0b7b82 */ /* 0x000e640000000800 */
[----:B-1----:R-:W-:-:S05]  /*0c80*/  IADD3 R11, P0, R15, R11, RZ ;  /* 0x0000000b0f0b7210 */ /* 0x002fca0007f1e0ff */
[----:B------:R-:W-:-:S04]  /*0c90*/  IMAD.X R13, RZ, RZ, R23, P0 ;  /* 0x000000ffff0d7224 */ /* 0x000fc800000e0617 */
[----:B------:R-:W-:-:S04]  /*0ca0*/  IMAD.WIDE.U32 R6, R13, R18, RZ ;  /* 0x000000120d067225 */ /* 0x000fc800078e00ff */
[----:B------:R-:W-:-:S04]  /*0cb0*/  IMAD.WIDE.U32 R8, P0, R11, R19, R6 ;  /* 0x000000130b087225 */ /* 0x000fc80007800006 */
[----:B------:R-:W-:-:S04]  /*0cc0*/  IMAD.WIDE.U32 R6, R11, R18, RZ ;  /* 0x000000120b067225 */ /* 0x000fc800078e00ff */
[----:B------:R-:W-:Y:S01]  /*0cd0*/  IMAD.X R11, RZ, RZ, RZ, P0 ;  /* 0x000000ffff0b7224 */ /* 0x000fe200000e06ff */
[----:B------:R-:W-:Y:S01]  /*0ce0*/  IADD3 RZ, P0, R7, R8, RZ ;  /* 0x0000000807ff7210 */ /* 0x000fe20007f1e0ff */
[----:B------:R-:W-:-:S04]  /*0cf0*/  IMAD.MOV.U32 R10, RZ, RZ, R9 ;  /* 0x000000ffff0a7224 */ /* 0x000fc800078e0009 */
[----:B------:R-:W-:-:S08]  /*0d00*/  IMAD.WIDE.U32.X R6, R13, R19, R10, P0 ;  /* 0x000000130d067225 */ /* 0x000fd000000e040a */
.L_x_10:
[-CC-:B------:R-:W-:Y:S01]  /*0d10*/  SHF.R.U64 R22, R6, R0.reuse, R7.reuse ;  /* 0x0000000006167219 */ /* 0x180fe20000001207 */
[----:B------:R-:W1:Y:S01]  /*0d20*/  LDC.64 R18, c[0x0][0x640] ;  /* 0x00019000ff127b82 */ /* 0x000e620000000a00 */
[----:B------:R-:W-:Y:S01]  /*0d30*/  SHF.R.U32.HI R0, RZ, R0, R7 ;  /* 0x00000000ff007219 */ /* 0x000fe20000011607 */
[----:B------:R-:W-:Y:S01]  /*0d40*/  IMAD.MOV.U32 R6, RZ, RZ, R15 ;  /* 0x000000ffff067224 */ /* 0x000fe200078e000f */
[----:B------:R-:W-:Y:S01]  /*0d50*/  IADD3 R3, P0, RZ, -R22, RZ ;  /* 0x80000016ff037210 */ /* 0x000fe20007f1e0ff */
[----:B------:R-:W-:-:S04]  /*0d60*/  IMAD R25, R5, R14, R2 ;  /* 0x0000000e05197224 */ /* 0x000fc800078e0202 */
[----:B------:R-:W2:Y:S01]  /*0d70*/  LDC R8, c[0x0][0x618] ;  /* 0x00018600ff087b82 */ /* 0x000ea20000000800 */
[----:B------:R-:W-:-:S04]  /*0d80*/  IMAD.X R7, RZ, RZ, ~R0, P0 ;  /* 0x000000ffff077224 */ /* 0x000fc800000e0e00 */
[-C--:B------:R-:W-:Y:S02]  /*0d90*/  IMAD R0, R7, R20.reuse, RZ ;  /* 0x0000001407007224 */ /* 0x080fe400078e02ff */
[----:B------:R-:W-:Y:S01]  /*0da0*/  IMAD.MOV.U32 R7, RZ, RZ, R23 ;  /* 0x000000ffff077224 */ /* 0x000fe200078e0017 */
[----:B------:R-:W3:Y:S01]  /*0db0*/  LDC R12, c[0x0][0x608] ;  /* 0x00018200ff0c7b82 */ /* 0x000ee20000000800 */
[----:B0-----:R-:W-:Y:S02]  /*0dc0*/  IMAD.MOV.U32 R23, RZ, RZ, 0x1 ;  /* 0x00000001ff177424 */ /* 0x001fe400078e00ff */
[----:B------:R-:W-:-:S04]  /*0dd0*/  IMAD.WIDE.U32 R6, R3, R20, R6 ;  /* 0x0000001403067225 */ /* 0x000fc800078e0006 */
[----:B------:R-:W-:Y:S01]  /*0de0*/  IMAD R3, R3, R21, R0 ;  /* 0x0000001503037224 */ /* 0x000fe200078e0200 */
[----:B------:R-:W0:Y:S01]  /*0df0*/  LDC R16, c[0x0][0x658] ;  /* 0x00019600ff107b82 */ /* 0x000e220000000800 */
[----:B-1----:R-:W-:Y:S02]  /*0e00*/  ISETP.NE.U32.AND P0, PT, R18, RZ, PT ;  /* 0x000000ff1200720c */ /* 0x002fe40003f05070 */
[----:B------:R-:W-:Y:S02]  /*0e10*/  IMAD.IADD R3, R7, 0x1, R3 ;  /* 0x0000000107037824 */ /* 0x000fe400078e0203 */
[----:B------:R-:W-:Y:S01]  /*0e20*/  ISETP.NE.AND.EX P0, PT, R19, RZ, PT, P0 ;  /* 0x000000ff1300720c */ /* 0x000fe20003f05300 */
[----:B------:R-:W-:Y:S02]  /*0e30*/  IMAD.MOV.U32 R7, RZ, RZ, -0x1 ;  /* 0xffffffffff077424 */ /* 0x000fe400078e00ff */
[----:B------:R-:W1:Y:S01]  /*0e40*/  LDC R13, c[0x0][0x600] ;  /* 0x00018000ff0d7b82 */ /* 0x000e620000000800 */
[----:B--2---:R-:W-:-:S02]  /*0e50*/  SHF.R.U64 R10, R6, R8, R3 ;  /* 0x00000008060a7219 */ /* 0x004fc40000001203 */
[----:B------:R-:W-:-:S05]  /*0e60*/  SHF.R.U32.HI R3, RZ, R8, R3 ;  /* 0x00000008ff037219 */ /* 0x000fca0000011603 */
[----:B------:R-:W2:Y:S01]  /*0e70*/  LDC R15, c[0x0][0x648] ;  /* 0x00019200ff0f7b82 */ /* 0x000ea20000000800 */
[-CC-:B---3--:R-:W-:Y:S02]  /*0e80*/  SHF.R.U64 R24, R10, R12.reuse, R3.reuse ;  /* 0x0000000c0a187219 */ /* 0x188fe40000001203 */
[----:B------:R-:W-:-:S05]  /*0e90*/  SHF.R.U32.HI R3, RZ, R12, R3 ;  /* 0x0000000cff037219 */ /* 0x000fca0000011603 */
[----:B------:R-:W3:Y:S01]  /*0ea0*/  LDC R21, c[0x0][0x638] ;  /* 0x00018e00ff157b82 */ /* 0x000ee20000000800 */
[-CC-:B0-----:R-:W-:Y:S02]  /*0eb0*/  SHF.R.U64 R12, R24, R16.reuse, R3.reuse ;  /* 0x00000010180c7219 */ /* 0x181fe40000001203 */
[-C--:B------:R-:W-:Y:S02]  /*0ec0*/  SHF.L.U32 R0, R7, R16.reuse, RZ ;  /* 0x0000001007007219 */ /* 0x080fe400000006ff */
[----:B------:R-:W-:Y:S01]  /*0ed0*/  SHF.R.U32.HI R3, RZ, R16, R3 ;  /* 0x00000010ff037219 */ /* 0x000fe20000011603 */
[----:B------:R-:W-:Y:S01]  /*0ee0*/  IMAD.MOV.U32 R2, RZ, RZ, R12 ;  /* 0x000000ffff027224 */ /* 0x000fe200078e000c */
[----:B------:R-:W-:Y:S01]  /*0ef0*/  LOP3.LUT R5, RZ, R0, RZ, 0x33, !PT ;  /* 0x00000000ff057212 */ /* 0x000fe200078e33ff */
[----:B------:R-:W0:Y:S01]  /*0f00*/  LDC R20, c[0x0][0x610] ;  /* 0x00018400ff147b82 */ /* 0x000e220000000800 */
[----:B------:R-:W-:Y:S05]  /*0f10*/  @!P0 BRA `(.L_x_11) ;  /* 0x0000000000288947 */ /* 0x000fea0003800000 */
[----:B------:R-:W4:Y:S02]  /*0f20*/  LDC R9, c[0x0][0x64c] ;  /* 0x00019300ff097b82 */ /* 0x000f240000000800 */
[----:B----4-:R-:W-:-:S05]  /*0f30*/  IADD3 R9, P0, R12, R9, RZ ;  /* 0x000000090c097210 */ /* 0x010fca0007f1e0ff */
        /* <DEDUP_REMOVED lines=8> */
.L_x_11:
[----:B------:R4:W-:Y:S01]  /*0fc0*/  STL [R1+0xb8], R22 ;  /* 0x0000b81601007387 */ /* 0x0009e20000100800 */
[----:B--2---:R-:W-:Y:S01]  /*0fd0*/  SHF.R.U64 R2, R2, R15, R3 ;  /* 0x0000000f02027219 */ /* 0x004fe20000001203 */
[----:B-1----:R-:W-:Y:S01]  /*0fe0*/  VIADD R3, R13, 0xffffffff ;  /* 0xffffffff0d037836 */ /* 0x002fe20000000000 */
[----:B------:R-:W-:Y:S02]  /*0ff0*/  SHF.L.U32 R0, R23, R16, RZ ;  /* 0x0000001017007219 */ /* 0x000fe400000006ff */
[----:B------:R-:W-:Y:S01]  /*1000*/  LOP3.LUT R5, R24, R5, RZ, 0xc0, !PT ;  /* 0x0000000518057212 */ /* 0x000fe200078ec0ff */
[----:B------:R-:W-:Y:S01]  /*1010*/  IMAD.MOV R6, RZ, RZ, -R2 ;  /* 0x000000ffff067224 */ /* 0x000fe200078e0a02 */
[----:B------:R-:W-:Y:S02]  /*1020*/  SEL R4, R4, R25, !P1 ;  /* 0x0000001904047207 */ /* 0x000fe40004800000 */
[----:B------:R-:W-:Y:S01]  /*1030*/  LOP3.LUT R3, R10, R3, RZ, 0xc0, !PT ;  /* 0x000000030a037212 */ /* 0x000fe200078ec0ff */
[----:B------:R-:W-:-:S02]  /*1040*/  IMAD R5, R0, R2, R5 ;  /* 0x0000000200057224 */ /* 0x000fc400078e0205 */
[----:B---3--:R-:W-:Y:S02]  /*1050*/  IMAD R0, R6, R21, R12 ;  /* 0x0000001506007224 */ /* 0x008fe400078e020c */
[----:B0-----:R-:W-:Y:S02]  /*1060*/  IMAD R4, R5, R20, R4 ;  /* 0x0000001405047224 */ /* 0x001fe400078e0204 */
[----:B------:R-:W-:Y:S02]  /*1070*/  IMAD.MOV.U32 R2, RZ, RZ, 0x1 ;  /* 0x00000001ff027424 */ /* 0x000fe400078e00ff */
[----:B------:R-:W-:-:S03]  /*1080*/  IMAD R3, R0, R13, R3 ;  /* 0x0000000d00037224 */ /* 0x000fc600078e0203 */
[----:B------:R-:W-:Y:S02]  /*1090*/  PRMT R0, R2, 0x7610, R0 ;  /* 0x0000761002007816 */ /* 0x000fe40000000000 */
[----:B------:R-:W-:Y:S02]  /*10a0*/  SEL R19, R3, R4, !P1 ;  /* 0x0000000403137207 */ /* 0x000fe40004800000 */
[----:B----4-:R-:W-:-:S07]  /*10b0*/  SEL R18, R4, R3, !P1 ;  /* 0x0000000304127207 */ /* 0x010fce0004800000 */
.L_x_9:
[----:B------:R-:W-:-:S08]  /*10c0*/  NOP ;  /* 0x0000000000007918 */ /* 0x000fd00000000000 */
[----:B------:R-:W1:Y:S02]  /*10d0*/  USETMAXREG.TRY_ALLOC.CTAPOOL UP0, 0xe8 ;  /* 0x000000e8000079c8 */ /* 0x000e640008000600 */
[----:B-1----:R-:W-:-:S13]  /*10e0*/  PLOP3.LUT P0, PT, PT, PT, UP0, 0x80, 0x0 ;  /* 0x000000000000781c */ /* 0x002fda0003f0f008 */
[----:B------:R-:W-:Y:S05]  /*10f0*/  @!P0 BRA `(.L_x_9) ;  /* 0xfffffffc00f08947 */ /* 0x000fea000383ffff */
[----:B------:R-:W-:Y:S02]  /*1100*/  ULDC.64 UR4, c[0x0][0x598] ;  /* 0x0001660000047ab9 */ /* 0x000fe40000000a00 */
[----:B------:R-:W-:-:S04]  /*1110*/  ISETP.NE.U32.AND P0, PT, RZ, UR4, PT ;  /* 0x00000004ff007c0c */ /* 0x000fc8000bf05070 */
[----:B------:R-:W-:-:S13]  /*1120*/  ISETP.NE.AND.EX P0, PT, RZ, UR5, PT, P0 ;  /* 0x00000005ff007c0c */ /* 0x000fda000bf05300 */
[----:B------:R-:W-:Y:S05]  /*1130*/  @!P0 BRA `(.L_x_12) ;  /* 0x0000000000248947 */ /* 0x000fea0003800000 */
[----:B------:R-:W1:Y:S01]  /*1140*/  LDC.64 R2, c[0x0][0x598] ;  /* 0x00016600ff027b82 */ /* 0x000e620000000a00 */
[----:B------:R-:W-:Y:S02]  /*1150*/  ULDC.64 UR4, c[0x0][0x208] ;  /* 0x0000820000047ab9 */ /* 0x000fe40000000a00 */
[----:B-1----:R-:W2:Y:S02]  /*1160*/  LDG.E.64 R2, desc[UR4][R2.64] ;  /* 0x0000000402027981 */ /* 0x002ea4000c1e1b00 */
[----:B--2---:R-:W-:-:S04]  /*1170*/  ISETP.NE.U32.AND P0, PT, R2, RZ, PT ;  /* 0x000000ff0200720c */ /* 0x004fc80003f05070 */
[----:B------:R-:W-:-:S13]  /*1180*/  ISETP.NE.AND.EX P0, PT, R3, RZ, PT, P0 ;  /* 0x000000ff0300720c */ /* 0x000fda0003f05300 */
[----:B------:R-:W-:Y:S05]  /*1190*/  @!P0 BRA `(.L_x_12) ;  /* 0x00000000000c8947 */ /* 0x000fea0003800000 */
[----:B------:R-:W-:Y:S02]  /*11a0*/  ULDC.64 UR4, c[0x0][0x208] ;  /* 0x0000820000047ab9 */ /* 0x000fe40000000a00 */
[----:B------:R1:W5:Y:S01]  /*11b0*/  LD.E R2, desc[UR4][R2.64] ;  /* 0x0000000402027980 */ /* 0x000362000c101900 */
[----:B------:R-:W-:Y:S05]  /*11c0*/  BRA `(.L_x_13) ;  /* 0x0000000000287947 */ /* 0x000fea0003800000 */
.L_x_12:
[----:B------:R-:W-:Y:S02]  /*11d0*/  ULDC.64 UR4, c[0x0][0x588] ;  /* 0x0001620000047ab9 */ /* 0x000fe40000000a00 */
[----:B------:R-:W-:-:S04]  /*11e0*/  ISETP.NE.U32.AND P0, PT, RZ, UR4, PT ;  /* 0x00000004ff007c0c */ /* 0x000fc8000bf05070 */
[----:B------:R-:W-:-:S13]  /*11f0*/  ISETP.NE.AND.EX P0, PT, RZ, UR5, PT, P0 ;  /* 0x00000005ff007c0c */ /* 0x000fda000bf05300 */
[----:B------:R-:W-:Y:S05]  /*1200*/  @!P0 BRA `(.L_x_14) ;  /* 0x0000000000108947 */ /* 0x000fea0003800000 */
[----:B------:R-:W1:Y:S01]  /*1210*/  LDC.64 R2, c[0x0][0x588] ;  /* 0x00016200ff027b82 */ /* 0x000e620000000a00 */
[----:B------:R-:W-:Y:S02]  /*1220*/  ULDC.64 UR4, c[0x0][0x208] ;  /* 0x0000820000047ab9 */ /* 0x000fe40000000a00 */
[----:B-1----:R2:W5:Y:S01]  /*1230*/  LDG.E R2, desc[UR4][R2.64] ;  /* 0x0000000402027981 */ /* 0x002562000c1e1900 */
[----:B------:R-:W-:Y:S05]  /*1240*/  BRA `(.L_x_13) ;  /* 0x0000000000087947 */ /* 0x000fea0003800000 */
.L_x_14:
[----:B------:R-:W-:Y:S02]  /*1250*/  ULDC UR4, c[0x0][0x580] ;  /* 0x0001600000047ab9 */ /* 0x000fe40000000800 */
[----:B------:R-:W-:-:S07]  /*1260*/  IMAD.U32 R2, RZ, RZ, UR4 ;  /* 0x00000004ff027e24 */ /* 0x000fce000f8e00ff */
.L_x_13:
[----:B------:R-:W-:Y:S02]  /*1270*/  ULDC.64 UR4, c[0x0][0x5a0] ;  /* 0x0001680000047ab9 */ /* 0x000fe40000000a00 */
[----:B------:R-:W-:-:S04]  /*1280*/  ISETP.NE.U32.AND P0, PT, RZ, UR4, PT ;  /* 0x00000004ff007c0c */ /* 0x000fc8000bf05070 */
[----:B------:R-:W-:-:S13]  /*1290*/  ISETP.NE.AND.EX P0, PT, RZ, UR5, PT, P0 ;  /* 0x00000005ff007c0c */ /* 0x000fda000bf05300 */
[----:B------:R-:W-:Y:S05]  /*12a0*/  @!P0 BRA `(.L_x_15) ;  /* 0x0000000000248947 */ /* 0x000fea0003800000 */
[----:B------:R-:W3:Y:S01]  /*12b0*/  LDC.64 R4, c[0x0][0x5a0] ;  /* 0x00016800ff047b82 */ /* 0x000ee20000000a00 */
[----:B------:R-:W-:Y:S02]  /*12c0*/  ULDC.64 UR4, c[0x0][0x208] ;  /* 0x0000820000047ab9 */ /* 0x000fe40000000a00 */
[----:B---3--:R-:W3:Y:S02]  /*12d0*/  LDG.E.64 R4, desc[UR4][R4.64] ;  /* 0x0000000404047981 */ /* 0x008ee4000c1e1b00 */
[----:B---3--:R-:W-:-:S04]  /*12e0*/  ISETP.NE.U32.AND P0, PT, R4, RZ, PT ;  /* 0x000000ff0400720c */ /* 0x008fc80003f05070 */
[----:B------:R-:W-:-:S13]  /*12f0*/  ISETP.NE.AND.EX P0, PT, R5, RZ, PT, P0 ;  /* 0x000000ff0500720c */ /* 0x000fda0003f05300 */
[----:B------:R-:W-:Y:S05]  /*1300*/  @!P0 BRA `(.L_x_15) ;  /* 0x00000000000c8947 */ /* 0x000fea0003800000 */
[----:B------:R-:W-:Y:S02]  /*1310*/  ULDC.64 UR4, c[0x0][0x208] ;  /* 0x0000820000047ab9 */ /* 0x000fe40000000a00 */
[----:B------:R3:W5:Y:S01]  /*1320*/  LD.E R16, desc[UR4][R4.64] ;  /* 0x0000000404107980 */ /* 0x000762000c101900 */
[----:B------:R-:W-:Y:S05]  /*1330*/  BRA `(.L_x_16) ;  /* 0x0000000000287947 */ /* 0x000fea0003800000 */
.L_x_15:
[----:B------:R-:W-:Y:S02]  /*1340*/  ULDC.64 UR4, c[0x0][0x590] ;  /* 0x0001640000047ab9 */ /* 0x000fe40000000a00 */
[----:B------:R-:W-:-:S04]  /*1350*/  ISETP.NE.U32.AND P0, PT, RZ, UR4, PT ;  /* 0x00000004ff007c0c */ /* 0x000fc8000bf05070 */
[----:B------:R-:W-:-:S13]  /*1360*/  ISETP.NE.AND.EX P0, PT, RZ, UR5, PT, P0 ;  /* 0x00000005ff007c0c */ /* 0x000fda000bf05300 */
[----:B------:R-:W-:Y:S05]  /*1370*/  @!P0 BRA `(.L_x_17) ;  /* 0x0000000000108947 */ /* 0x000fea0003800000 */
[----:B------:R-:W3:Y:S01]  /*1380*/  LDC.64 R4, c[0x0][0x590] ;  /* 0x00016400ff047b82 */ /* 0x000ee20000000a00 */
[----:B------:R-:W-:Y:S02]  /*1390*/  ULDC.64 UR4, c[0x0][0x208] ;  /* 0x0000820000047ab9 */ /* 0x000fe40000000a00 */
[----:B---3--:R4:W5:Y:S01]  /*13a0*/  LDG.E R16, desc[UR4][R4.64] ;  /* 0x0000000404107981 */ /* 0x008962000c1e1900 */
[----:B------:R-:W-:Y:S05]  /*13b0*/  BRA `(.L_x_16) ;  /* 0x0000000000087947 */ /* 0x000fea0003800000 */
.L_x_17:
[----:B------:R-:W-:Y:S02]  /*13c0*/  ULDC UR4, c[0x0][0x584] ;  /* 0x0001610000047ab9 */ /* 0x000fe40000000800 */
[----:B------:R-:W-:-:S07]  /*13d0*/  IMAD.U32 R16, RZ, RZ, UR4 ;  /* 0x00000004ff107e24 */ /* 0x000fce000f8e00ff */
.L_x_16:
[----:B------:R-:W-:-:S13]  /*13e0*/  LOP3.LUT P0, RZ, R0, 0xff, RZ, 0xc0, !PT ;  /* 0x000000ff00ff7812 */ /* 0x000fda000780c0ff */
[----:B------:R-:W-:Y:S05]  /*13f0*/  @!P0 EXIT ;  /* 0x000000000000894d */ /* 0x000fea0003800000 */
[----:B------:R-:W-:Y:S02]  /*1400*/  ULDC UR4, c[0x0][0x28c] ;  /* 0x0000a30000047ab9 */ /* 0x000fe40000000800 */
[----:B------:R-:W-:-:S04]  /*1410*/  UIADD3 UR4, UR4, 0xf, URZ ;  /* 0x0000000f04047890 */ /* 0x000fc8000fffe03f */
[----:B------:R-:W-:-:S04]  /*1420*/  USHF.R.S32.HI UR5, URZ, 0x1f, UR4 ;  /* 0x0000001f3f057899 */ /* 0x000fc80008011404 */
[----:B------:R-:W-:-:S03]  /*1430*/  ULEA.HI UR5, UR5, UR4, URZ, 0x4 ;  /* 0x0000000405057291 */ /* 0x000fc6000f8f203f */
[----:B------:R-:W-:Y:S01]  /*1440*/  UMOV UR4, URZ ;  /* 0x0000003f00047c82 */ /* 0x000fe20008000000 */
[----:B------:R-:W-:Y:S01]  /*1450*/  USHF.R.S32.HI UR6, URZ, 0x4, UR5 ;  /* 0x000000043f067899 */ /* 0x000fe20008011405 */
[----:B-12---:R-:W-:Y:S02]  /*1460*/  IMAD.U32 R3, RZ, RZ, UR4 ;  /* 0x00000004ff037e24 */ /* 0x006fe4000f8e00ff */
[----:B------:R-:W-:Y:S02]  /*1470*/  UMOV UR5, URZ ;  /* 0x0000003f00057c82 */ /* 0x000fe40008000000 */
[----:B------:R-:W-:Y:S02]  /*1480*/  IMAD.U32 R0, RZ, RZ, UR5 ;  /* 0x00000005ff007e24 */ /* 0x000fe4000f8e00ff */
[----:B---34-:R-:W-:-:S05]  /*1490*/  IMAD.U32 R4, RZ, RZ, UR6 ;  /* 0x00000006ff047e24 */ /* 0x018fca000f8e00ff */
[----:B------:R1:W-:Y:S04]  /*14a0*/  STL [R1+0xdc], R4 ;  /* 0x0000dc0401007387 */ /* 0x0003e80000100800 */
[----:B------:R1:W-:Y:S04]  /*14b0*/  STL [R1+0xd0], R0 ;  /* 0x0000d00001007387 */ /* 0x0003e80000100800 */
[----:B------:R1:W-:Y:S02]  /*14c0*/  STL [R1+0xc8], R3 ;  /* 0x0000c80301007387 */ /* 0x0003e40000100800 */
.L_x_513:
[----:B-1----:R-:W1:Y:S01]  /*14d0*/  S2R R0, SR_TID.X ;  /* 0x0000000000007919 */ /* 0x002e620000002100 */
[----:B--2---:R-:W2:Y:S01]  /*14e0*/  S2UR UR6, SR_CgaCtaId ;  /* 0x00000000000679c3 */ /* 0x004ea20000008800 */
[----:B------:R-:W-:Y:S02]  /*14f0*/  UMOV UR61, 0x400 ;  /* 0x00000400003d7882 */ /* 0x000fe40000000000 */
[----:B--2---:R-:W-:Y:S01]  /*1500*/  ULEA UR61, UR6, UR61, 0x18 ;  /* 0x0000003d063d7291 */ /* 0x004fe2000f8ec03f */
[----:B-1----:R-:W-:-:S04]  /*1510*/  LOP3.LUT R0, R0, 0x80, RZ, 0xc0, !PT ;  /* 0x0000008000007812 */ /* 0x002fc800078ec0ff */
[----:B------:R-:W-:-:S06]  /*1520*/  SHF.R.U32.HI R0, RZ, 0x7, R0 ;  /* 0x00000007ff007819 */ /* 0x000fcc0000011600 */
[----:B------:R-:W1:Y:S02]  /*1530*/  SHFL.IDX PT, R0, R0, RZ, 0x1f ;  /* 0x00001fff00007589 */ /* 0x000e6400000e0000 */
[----:B-1----:R-:W-:-:S13]  /*1540*/  R2UR UR4, R0 ;  /* 0x00000000000472ca */ /* 0x002fda00000e0000 */
[----:B------:R-:W-:-:S04]  /*1550*/  ULEA.HI UR5, UR4, UR4, URZ, 0x1 ;  /* 0x0000000404057291 */ /* 0x000fc8000f8f083f */
[----:B------:R-:W-:-:S04]  /*1560*/  ULOP3.LUT UR5, UR5, 0x1ffffe, URZ, 0xc0, !UPT ;  /* 0x001ffffe05057892 */ /* 0x000fc8000f8ec03f */
[----:B------:R-:W-:-:S03]  /*1570*/  UIADD3 UR5, UR4, -UR5, URZ ;  /* 0x8000000504057290 */ /* 0x000fc6000fffe03f */
[----:B------:R-:W-:Y:S01]  /*1580*/  ULDC UR4, c[0x0][0x28c] ;  /* 0x0000a30000047ab9 */ /* 0x000fe20000000800 */
[----:B------:R-:W-:Y:S01]  /*1590*/  ULEA UR5, UR5, UR61, 0xb ;  /* 0x0000003d05057291 */ /* 0x000fe2000f8e583f */
[----:B------:R-:W-:-:S03]  /*15a0*/  ISETP.LT.AND P0, PT, RZ, UR4, PT ;  /* 0x00000004ff007c0c */ /* 0x000fc6000bf01270 */
[----:B------:R-:W-:-:S04]  /*15b0*/  UIADD3 UR5, UR5, 0x200, URZ ;  /* 0x0000020005057890 */ /* 0x000fc8000fffe03f */
[----:B------:R-:W-:-:S04]  /*15c0*/  USHF.R.U32.HI UR5, URZ, 0x4, UR5 ;  /* 0x000000043f057899 */ /* 0x000fc80008011605 */
[----:B------:R-:W-:Y:S02]  /*15d0*/  ULOP3.LUT UR36, UR5, 0x3fff, URZ, 0xc0, !UPT ;  /* 0x00003fff05247892 */ /* 0x000fe4000f8ec03f */
[----:B0---4-:R-:W-:Y:S10]  /*15e0*/  @P0 BRA `(.L_x_18) ;  /* 0x0000000000400947 */ /* 0x011ff40003800000 */
[----:B------:R-:W-:Y:S01]  /*15f0*/  MOV R0, 0x0 ;  /* 0x0000000000007802 */ /* 0x000fe20000000f00 */
[----:B------:R-:W-:Y:S01]  /*1600*/  ULDC.64 UR4, c[0x4][0x68] ;  /* 0x01001a0000047ab9 */ /* 0x000fe20000000a00 */
[----:B------:R-:W-:Y:S01]  /*1610*/  ULDC.64 UR6, c[0x4][0x8] ;  /* 0x0100020000067ab9 */ /* 0x000fe20000000a00 */
[----:B------:R-:W-:Y:S01]  /*1620*/  IMAD.U32 R4, RZ, RZ, UR4 ;  /* 0x00000004ff047e24 */ /* 0x000fe2000f8e00ff */
[----:B0-----:R0:W1:Y:S01]  /*1630*/  LDC.64 R14, c[0x4][R0] ;  /* 0x01000000000e7b82 */ /* 0x0010620000000a00 */
[----:B------:R-:W-:Y:S01]  /*1640*/  IMAD.U32 R5, RZ, RZ, UR5 ;  /* 0x00000005ff057e24 */ /* 0x000fe2000f8e00ff */
[----:B------:R-:W-:Y:S01]  /*1650*/  ULDC.64 UR4, c[0x4][0x70] ;  /* 0x01001c0000047ab9 */ /* 0x000fe20000000a00 */
[----:B------:R-:W-:Y:S02]  /*1660*/  IMAD.U32 R10, RZ, RZ, UR6 ;  /* 0x00000006ff0a7e24 */ /* 0x000fe4000f8e00ff */
[----:B------:R-:W-:Y:S02]  /*1670*/  IMAD.U32 R6, RZ, RZ, UR4 ;  /* 0x00000004ff067e24 */ /* 0x000fe4000f8e00ff */
[----:B------:R-:W-:-:S02]  /*1680*/  IMAD.U32 R7, RZ, RZ, UR5 ;  /* 0x00000005ff077e24 */ /* 0x000fc4000f8e00ff */
[----:B------:R-:W-:Y:S02]  /*1690*/  IMAD.U32 R11, RZ, RZ, UR7 ;  /* 0x00000007ff0b7e24 */ /* 0x000fe4000f8e00ff */
[----:B------:R-:W-:Y:S02]  /*16a0*/  IMAD.MOV.U32 R8, RZ, RZ, 0x1e1 ;  /* 0x000001e1ff087424 */ /* 0x000fe400078e00ff */
[----:B------:R-:W-:Y:S02]  /*16b0*/  IMAD.MOV.U32 R12, RZ, RZ, 0x1 ;  /* 0x00000001ff0c7424 */ /* 0x000fe400078e00ff */
[----:B0-----:R-:W-:-:S07]  /*16c0*/  IMAD.MOV.U32 R13, RZ, RZ, RZ ;  /* 0x000000ffff0d7224 */ /* 0x001fce00078e00ff */
[----:B------:R-:W-:-:S07]  /*16d0*/  LEPC R20, `(.L_x_18) ;  /* 0x000000001014794e */ /* 0x000fce0000000000 */
[----:B-1---5:R-:W-:Y:S05]  /*16e0*/  CALL.ABS.NOINC R14 ;  /* 0x000000000e007343 */ /* 0x022fea0003c00000 */
.L_x_18:
[----:B------:R-:W2:Y:S02]  /*16f0*/  LDL R20, [R1+0xac] ;  /* 0x0000ac0001147983 */ /* 0x000ea40000100800 */
[----:B--2---:R-:W-:-:S04]  /*1700*/  LOP3.LUT R0, R20, 0x1, RZ, 0xfc, !PT ;  /* 0x0000000114007812 */ /* 0x004fc800078efcff */
[----:B------:R-:W-:-:S13]  /*1710*/  ISETP.NE.AND P0, PT, R0, 0x3, PT ;  /* 0x000000030000780c */ /* 0x000fda0003f05270 */
[----:B------:R-:W-:Y:S05]  /*1720*/  @!P0 BRA `(.L_x_19) ;  /* 0x0000000000048947 */ /* 0x000fea0003800000 */
[----:B------:R-:W-:Y:S01]  /*1730*/  BPT.TRAP 0x1 ;  /* 0x000000040000795c */ /* 0x000fe20000300000 */
.L_x_19:
[----:B------:R-:W2:Y:S04]  /*1740*/  LDL R3, [R1+0xc8] ;  /* 0x0000c80001037983 */ /* 0x000ea80000100800 */
[----:B------:R-:W3:Y:S01]  /*1750*/  LDL R0, [R1+0xd0] ;  /* 0x0000d00001007983 */ /* 0x000ee20000100800 */
[----:B--2---:R-:W-:Y:S02]  /*1760*/  R2UR UR5, R3 ;  /* 0x00000000030572ca */ /* 0x004fe400000e0000 */
[----:B---3--:R-:W-:-:S11]  /*1770*/  R2UR UR4, R0 ;  /* 0x00000000000472ca */ /* 0x008fd600000e0000 */
[----:B------:R-:W-:Y:S02]  /*1780*/  IMAD.U32 R3, RZ, RZ, UR5 ;  /* 0x00000005ff037e24 */ /* 0x000fe4000f8e00ff */
[----:B------:R-:W-:-:S03]  /*1790*/  IMAD.U32 R0, RZ, RZ, UR4 ;  /* 0x00000004ff007e24 */ /* 0x000fc6000f8e00ff */
[----:B------:R-:W-:Y:S02]  /*17a0*/  LEA R3, R3, UR61, 0x3 ;  /* 0x0000003d03037c11 */ /* 0x000fe4000f8e18ff */
[----:B------:R-:W-:-:S04]  /*17b0*/  SHF.L.U32 R0, R0, 0x1f, RZ ;  /* 0x0000001f00007819 */ /* 0x000fc800000006ff */
[----:B------:R1:W2:Y:S01]  /*17c0*/  SYNCS.PHASECHK.TRANS64.TRYWAIT P1, [R3+URZ], R0 ;  /* 0x00000000030075a7 */ /* 0x0002a2000802017f */
[----:B------:R-:W-:Y:S05]  /*17d0*/  @!P0 BRA `(.L_x_20) ;  /* 0x0000000000048947 */ /* 0x000fea0003800000 */
[----:B------:R-:W-:Y:S01]  /*17e0*/  BPT.TRAP 0x1 ;  /* 0x000000040000795c */ /* 0x000fe20000300000 */
.L_x_20:
[----:B--2---:R-:W-:Y:S05]  /*17f0*/  @P1 BRA `(.L_x_21) ;  /* 0x0000000000081947 */ /* 0x004fea0003800000 */
[----:B------:R-:W2:Y:S02]  /*1800*/  SYNCS.PHASECHK.TRANS64.TRYWAIT P1, [R3+URZ], R0 ;  /* 0x00000000030075a7 */ /* 0x000ea4000802017f */
[----:B--2---:R-:W-:Y:S05]  /*1810*/  @!P1 BRA `(.L_x_22) ;  /* 0x0000015800a49947 */ /* 0x004fea0003800000 */
.L_x_21:
[----:B------:R-:W3:Y:S02]  /*1820*/  LDL R4, [R1+0xdc] ;  /* 0x0000dc0001047983 */ /* 0x000ee40000100800 */
[----:B---3--:R-:W-:-:S13]  /*1830*/  R2UR UR5, R4 ;  /* 0x00000000040572ca */ /* 0x008fda00000e0000 */
[----:B------:R-:W-:-:S04]  /*1840*/  UISETP.LT.AND UP0, UPT, UR5, 0x1, UPT ;  /* 0x000000010500788c */ /* 0x000fc8000bf01270 */
[----:B------:R-:W-:-:S06]  /*1850*/  USEL UR4, UR5, 0x1, UP0 ;  /* 0x0000000105047887 */ /* 0x000fcc0008000000 */
[----:B------:R-:W-:-:S05]  /*1860*/  IMAD.U32 R8, RZ, RZ, UR4 ;  /* 0x00000004ff087e24 */ /* 0x000fca000f8e00ff */
[----:B------:R-:W-:Y:S01]  /*1870*/  IADD3 R8, -R8, UR5, RZ ;  /* 0x0000000508087c10 */ /* 0x000fe2000fffe1ff */
[----:B------:R-:W-:Y:S05]  /*1880*/  WARPSYNC.ALL ;  /* 0x0000000000007948 */ /* 0x000fea0003800000 */
[----:B------:R-:W-:Y:S01]  /*1890*/  ISETP.GE.AND P1, PT, R8, 0x1, PT ;  /* 0x000000010800780c */ /* 0x000fe20003f26270 */
[----:B------:R-:W3:Y:S01]  /*18a0*/  LDL R4, [R1+0xc8] ;  /* 0x0000c80001047983 */ /* 0x000ee20000100800 */
[----:B------:R-:W-:Y:S01]  /*18b0*/  UIADD3 UR4, UR61, 0x18200, URZ ;  /* 0x000182003d047890 */ /* 0x000fe2000fffe03f */
[----:B------:R-:W-:Y:S01]  /*18c0*/  WARPGROUP.ARRIVE ;  /* 0x00000000000079c5 */ /* 0x000fe20000000000 */
[----:B------:R-:W-:-:S02]  /*18d0*/  ULOP3.LUT UR5, UR36, 0x10000, URZ, 0xfc, !UPT ;  /* 0x0001000024057892 */ /* 0x000fc4000f8efc3f */
[----:B------:R-:W-:Y:S01]  /*18e0*/  USHF.R.U32.HI UR4, URZ, 0x4, UR4 ;  /* 0x000000043f047899 */ /* 0x000fe20008011604 */
[----:B------:R-:W-:Y:S01]  /*18f0*/  UMOV UR13, 0xc0000010 ;  /* 0xc0000010000d7882 */ /* 0x000fe20000000000 */
[----:B------:R-:W-:Y:S02]  /*1900*/  UMOV UR15, 0xc0000010 ;  /* 0xc0000010000f7882 */ /* 0x000fe40000000000 */
[----:B------:R-:W-:Y:S01]  /*1910*/  ULOP3.LUT UR4, UR4, 0x3fff, URZ, 0xc0, !UPT ;  /* 0x00003fff04047892 */ /* 0x000fe2000f8ec03f */
[----:B------:R-:W-:Y:S01]  /*1920*/  IMAD.U32 R6, RZ, RZ, UR5 ;  /* 0x00000005ff067e24 */ /* 0x000fe2000f8e00ff */
[----:B------:R-:W-:Y:S01]  /*1930*/  UMOV UR49, UR13 ;  /* 0x0000000d00317c82 */ /* 0x000fe20008000000 */
[----:B------:R-:W-:Y:S01]  /*1940*/  UMOV UR51, 0xc0000010 ;  /* 0xc000001000337882 */ /* 0x000fe20000000000 */
[----:B------:R-:W-:Y:S01]  /*1950*/  ULOP3.LUT UR7, UR4, 0x10000, URZ, 0xfc, !UPT ;  /* 0x0001000004077892 */ /* 0x000fe2000f8efc3f */
[----:B------:R-:W-:Y:S01]  /*1960*/  UMOV UR57, UR13 ;  /* 0x0000000d00397c82 */ /* 0x000fe20008000000 */
[----:B------:R-:W-:Y:S01]  /*1970*/  UMOV UR59, 0xc0000010 ;  /* 0xc0000010003b7882 */ /* 0x000fe20000000000 */
[----:B------:R-:W-:Y:S01]  /*1980*/  UMOV UR17, UR13 ;  /* 0x0000000d00117c82 */ /* 0x000fe20008000000 */
[----:B------:R-:W-:-:S02]  /*1990*/  UMOV UR19, 0xc0000010 ;  /* 0xc000001000137882 */ /* 0x000fc40000000000 */
[----:B------:R-:W-:Y:S01]  /*19a0*/  IMAD.U32 R7, RZ, RZ, UR7 ;  /* 0x00000007ff077e24 */ /* 0x000fe2000f8e00ff */
[----:B------:R-:W-:Y:S01]  /*19b0*/  UMOV UR9, UR13 ;  /* 0x0000000d00097c82 */ /* 0x000fe20008000000 */
[----:B------:R-:W-:Y:S01]  /*19c0*/  UMOV UR11, 0xc0000010 ;  /* 0xc0000010000b7882 */ /* 0x000fe20000000000 */
        /* <DEDUP_REMOVED lines=16> */
[----:B---3--:R-:W-:-:S13]  /*1ad0*/  R2UR UR6, R4 ;  /* 0x00000000040672ca */ /* 0x008fda00000e0000 */
[----:B------:R-:W-:Y:S02]  /*1ae0*/  UIMAD UR12, UR6, 0x180, UR5 ;  /* 0x00000180060c78a4 */ /* 0x000fe4000f8e0205 */
[----:B------:R-:W-:Y:S01]  /*1af0*/  UIMAD UR14, UR6, 0x1e0, UR7 ;  /* 0x000001e0060e78a4 */ /* 0x000fe2000f8e0207 */
[----:B------:R-:W-:Y:S02]  /*1b00*/  UMOV UR5, UR13 ;  /* 0x0000000d00057c82 */ /* 0x000fe40008000000 */
[----:B------:R-:W-:Y:S01]  /*1b10*/  UMOV UR7, UR51 ;  /* 0x0000003300077c82 */ /* 0x000fe20008000000 */
[----:B------:R-:W-:Y:S01]  /*1b20*/  UIADD3 UR6, UR14, 0x20, URZ ;  /* 0x000000200e067890 */ /* 0x000fe2000fffe03f */
[----:B------:R-:W-:Y:S01]  /*1b30*/  UMOV UR48, UR12 ;  /* 0x0000000c00307c82 */ /* 0x000fe20008000000 */
[----:B------:R-:W-:-:S03]  /*1b40*/  UIADD3 UR58, UR14, 0x40, URZ ;  /* 0x000000400e3a7890 */ /* 0x000fc6000fffe03f */
[----:B------:R-:W-:Y:S01]  /*1b50*/  HGMMA.64x16x16.F32 R24, gdesc[UR12], RZ, !UPT, gsb0 ;  /* 0x002000000c1879f0 */ /* 0x000fe2000c0008ff */
[----:B------:R-:W-:Y:S01]  /*1b60*/  UMOV UR56, UR12 ;  /* 0x0000000c00387c82 */ /* 0x000fe20008000000 */
[----:B------:R-:W-:Y:S01]  /*1b70*/  UMOV UR50, UR6 ;  /* 0x0000000600327c82 */ /* 0x000fe20008000000 */
[----:B------:R-:W-:Y:S01]  /*1b80*/  UIADD3 UR10, UR14, 0x60, URZ ;  /* 0x000000600e0a7890 */ /* 0x000fe2000fffe03f */
[----:B------:R-:W-:Y:S01]  /*1b90*/  UMOV UR6, UR50 ;  /* 0x0000003200067c82 */ /* 0x000fe20008000000 */
[----:B------:R-:W-:Y:S01]  /*1ba0*/  UMOV UR4, UR12 ;  /* 0x0000000c00047c82 */ /* 0x000fe20008000000 */
[----:B------:R-:W-:Y:S01]  /*1bb0*/  UIADD3 UR18, UR14, 0x80, URZ ;  /* 0x000000800e127890 */ /* 0x000fe2000fffe03f */
        /* <DEDUP_REMOVED lines=18> */
[----:B------:R-:W-:-:S02]  /*1ce0*/  WARPGROUP.DEPBAR.LE gsb0, 0x0 ;  /* 0x00008000000079c5 */ /* 0x000fc40000010000 */
[----:B------:R-:W-:Y:S04]  /*1cf0*/  STL.64 [R1+0x80], R24 ;  /* 0x0000801801007387 */ /* 0x000fe80000100a00 */
[----:B------:R-:W-:Y:S04]  /*1d00*/  STL.64 [R1+0x88], R26 ;  /* 0x0000881a01007387 */ /* 0x000fe80000100a00 */
[----:B------:R-:W-:Y:S04]  /*1d10*/  STL.64 [R1+0x90], R28 ;  /* 0x0000901c01007387 */ /* 0x000fe80000100a00 */
[----:B------:R3:W-:Y:S02]  /*1d20*/  STL.64 [R1+0x98], R30 ;  /* 0x0000981e01007387 */ /* 0x0007e40000100a00 */
[----:B---3--:R-:W-:-:S06]  /*1d30*/  WARPGROUP.ARRIVE ;  /* 0x00000000000079c5 */ /* 0x008fcc0000000000 */
[----:B------:R-:W-:Y:S01]  /*1d40*/  HGMMA.64x16x16.F32 R24, gdesc[UR48], RZ, !UPT, gsb0 ;  /* 0x00200000301879f0 */ /* 0x000fe2000c0008ff */
[----:B------:R-:W-:Y:S01]  /*1d50*/  UIADD3 UR50, UR14, 0x1a0, URZ ;  /* 0x000001a00e327890 */ /* 0x000fe2000fffe03f */
[----:B------:R-:W-:Y:S01]  /*1d60*/  UMOV UR48, UR12 ;  /* 0x0000000c00307c82 */ /* 0x000fe20008000000 */
[----:B------:R-:W-:Y:S01]  /*1d70*/  UMOV UR49, UR13 ;  /* 0x0000000d00317c82 */ /* 0x000fe20008000000 */
[----:B------:R-:W-:Y:S01]  /*1d80*/  UMOV UR51, 0xc0000010 ;  /* 0xc000001000337882 */ /* 0x000fe20000000000 */
[----:B------:R-:W-:Y:S02]  /*1d90*/  WARPGROUP.DEPBAR.LE gsb0, 0x0 ;  /* 0x00008000000079c5 */ /* 0x000fe40000010000 */
[----:B------:R-:W-:Y:S04]  /*1da0*/  STL.64 [R1+0x40], R24 ;  /* 0x0000401801007387 */ /* 0x000fe80000100a00 */
[----:B------:R-:W-:Y:S04]  /*1db0*/  STL.64 [R1+0x48], R26 ;  /* 0x0000481a01007387 */ /* 0x000fe80000100a00 */
[----:B------:R-:W-:Y:S04]  /*1dc0*/  STL.64 [R1+0x50], R28 ;  /* 0x0000501c01007387 */ /* 0x000fe80000100a00 */
[----:B------:R3:W-:Y:S02]  /*1dd0*/  STL.64 [R1+0x58], R30 ;  /* 0x0000581e01007387 */ /* 0x0007e40000100a00 */
[----:B---3--:R-:W-:-:S06]  /*1de0*/  WARPGROUP.ARRIVE ;  /* 0x00000000000079c5 */ /* 0x008fcc0000000000 */
[----:B------:R-:W-:Y:S01]  /*1df0*/  HGMMA.64x16x16.F32 R24, gdesc[UR56], RZ, !UPT, gsb0 ;  /* 0x00200000381879f0 */ /* 0x000fe2000c0008ff */
[----:B------:R-:W-:Y:S01]  /*1e00*/  UMOV UR56, UR6 ;  /* 0x0000000600387c82 */ /* 0x000fe20008000000 */
[----:B------:R-:W-:Y:S01]  /*1e10*/  UMOV UR57, UR7 ;  /* 0x0000000700397c82 */ /* 0x000fe20008000000 */
[----:B------:R-:W-:Y:S01]  /*1e20*/  UMOV UR6, UR10 ;  /* 0x0000000a00067c82 */ /* 0x000fe20008000000 */
[----:B------:R-:W-:Y:S01]  /*1e30*/  UMOV UR7, 0xc0000010 ;  /* 0xc000001000077882 */ /* 0x000fe20000000000 */
[----:B------:R-:W-:Y:S01]  /*1e40*/  UMOV UR10, UR22 ;  /* 0x00000016000a7c82 */ /* 0x000fe20008000000 */
[----:B------:R-:W-:Y:S02]  /*1e50*/  WARPGROUP.DEPBAR.LE gsb0, 0x0 ;  /* 0x00008000000079c5 */ /* 0x000fe40000010000 */
[----:B------:R-:W-:Y:S01]  /*1e60*/  WARPGROUP.ARRIVE ;  /* 0x00000000000079c5 */ /* 0x000fe20000000000 */
[----:B------:R-:W-:Y:S04]  /*1e70*/  STL.64 [R1], R24 ;  /* 0x0000001801007387 */ /* 0x000fe80000100a00 */
[----:B------:R-:W-:Y:S01]  /*1e80*/  STL.64 [R1+0x8], R26 ;  /* 0x0000081a01007387 */ /* 0x000fe20000100a00 */
[----:B------:R-:W-:Y:S01]  /*1e90*/  HGMMA.64x16x16.F32 R208, gdesc[UR4], RZ, !UPT, gsb0 ;  /* 0x0020000004d079f0 */ /* 0x000fe2000c0008ff */
[----:B------:R-:W-:-:S02]  /*1ea0*/  UIADD3 UR4, UR14, 0xc0, URZ ;  /* 0x000000c00e047890 */ /* 0x000fc4000fffe03f */
[----:B------:R-:W-:Y:S04]  /*1eb0*/  STL.64 [R1+0x10], R28 ;  /* 0x0000101c01007387 */ /* 0x000fe80000100a00 */
[----:B------:R3:W-:Y:S01]  /*1ec0*/  STL.64 [R1+0x18], R30 ;  /* 0x0000181e01007387 */ /* 0x0007e20000100a00 */
[----:B------:R-:W-:Y:S01]  /*1ed0*/  UMOV UR22, UR4 ;  /* 0x0000000400167c82 */ /* 0x000fe20008000000 */
[----:B------:R-:W-:Y:S01]  /*1ee0*/  UIADD3 UR4, UR12, 0x100, URZ ;  /* 0x000001000c047890 */ /* 0x000fe2000fffe03f */
[----:B------:R-:W-:Y:S02]  /*1ef0*/  WARPGROUP.DEPBAR.LE gsb0, 0x0 ;  /* 0x00008000000079c5 */ /* 0x000fe40000010000 */
[----:B------:R-:W-:Y:S01]  /*1f00*/  WARPGROUP.ARRIVE ;  /* 0x00000000000079c5 */ /* 0x000fe20000000000 */
[----:B------:R-:W-:Y:S04]  /*1f10*/  STL.64 [R1+0xf8], R214 ;  /* 0x0000f8d601007387 */ /* 0x000fe80000100a00 */
[----:B------:R-:W-:Y:S01]  /*1f20*/  STL.64 [R1+0xf0], R212 ;  /* 0x0000f0d401007387 */ /* 0x000fe20000100a00 */
[----:B------:R-:W-:Y:S03]  /*1f30*/  HGMMA.64x16x16.F32 R192, gdesc[UR16], RZ, !UPT, gsb0 ;  /* 0x0020000010c079f0 */ /* 0x000fe6000c0008ff */
[----:B------:R-:W-:Y:S04]  /*1f40*/  STL.64 [R1+0xe8], R210 ;  /* 0x0000e8d201007387 */ /* 0x000fe80000100a00 */
[----:B------:R4:W-:Y:S01]  /*1f50*/  STL.64 [R1+0xe0], R208 ;  /* 0x0000e0d001007387 */ /* 0x0009e20000100a00 */
[----:B------:R-:W-:-:S02]  /*1f60*/  WARPGROUP.DEPBAR.LE gsb0, 0x0 ;  /* 0x00008000000079c5 */ /* 0x000fc40000010000 */
[----:B------:R-:W-:-:S06]  /*1f70*/  WARPGROUP.ARRIVE ;  /* 0x00000000000079c5 */ /* 0x000fcc0000000000 */
[----:B------:R-:W-:Y:S03]  /*1f80*/  HGMMA.64x16x16.F32 R176, gdesc[UR8], RZ, !UPT, gsb0 ;  /* 0x0020000008b079f0 */ /* 0x000fe6000c0008ff */
[----:B------:R-:W-:Y:S02]  /*1f90*/  WARPGROUP.DEPBAR.LE gsb0, 0x0 ;  /* 0x00008000000079c5 */ /* 0x000fe40000010000 */
        /* <DEDUP_REMOVED lines=25> */
[----:B------:R-:W-:Y:S01]  /*2130*/  HGMMA.64x16x16.F32 R32, gdesc[UR52], RZ, !UPT, gsb0 ;  /* 0x00200000342079f0 */ /* 0x000fe2000c0008ff */
[----:B------:R-:W-:Y:S01]  /*2140*/  UMOV UR52, UR4 ;  /* 0x0000000400347c82 */ /* 0x000fe20008000000 */
[----:B------:R-:W-:Y:S01]  /*2150*/  UMOV UR53, 0xc0000010 ;  /* 0xc000001000357882 */ /* 0x000fe20000000000 */
[----:B------:R-:W-:Y:S01]  /*2160*/  UMOV UR48, UR52 ;  /* 0x0000003400307c82 */ /* 0x000fe20008000000 */
        /* <DEDUP_REMOVED lines=23> */
[----:B------:R-:W-:-:S02]  /*22e0*/  WARPGROUP.DEPBAR.LE gsb0, 0x0 ;  /* 0x00008000000079c5 */ /* 0x000fc40000010000 */
[----:B---3--:R-:W-:-:S06]  /*22f0*/  WARPGROUP.ARRIVE ;  /* 0x00000000000079c5 */ /* 0x008fcc0000000000 */
[----:B------:R-:W-:Y:S01]  /*2300*/  HGMMA.64x16x16.F32 R24, gdesc[UR52], RZ, !UPT, gsb0 ;  /* 0x00200000341879f0 */ /* 0x000fe2000c0008ff */
[----:B------:R-:W-:Y:S01]  /*2310*/  UMOV UR54, UR56 ;  /* 0x0000003800367c82 */ /* 0x000fe20008000000 */
[----:B------:R-:W-:Y:S01]  /*2320*/  UMOV UR55, UR57 ;  /* 0x0000003900377c82 */ /* 0x000fe20008000000 */
[----:B------:R-:W-:Y:S01]  /*2330*/  UMOV UR56, UR52 ;  /* 0x0000003400387c82 */ /* 0x000fe20008000000 */
[----:B------:R-:W-:Y:S01]  /*2340*/  UMOV UR57, UR53 ;  /* 0x0000003500397c82 */ /* 0x000fe20008000000 */
        /* <DEDUP_REMOVED lines=37> */
[----:B----4-:R-:W-:-:S06]  /*25a0*/  WARPGROUP.ARRIVE ;  /* 0x00000000000079c5 */ /* 0x010fcc0000000000 */
[----:B------:R-:W-:Y:S03]  /*25b0*/  HGMMA.64x16x16.F32 R208, gdesc[UR52], RZ, !UPT, gsb0 ;  /* 0x0020000034d079f0 */ /* 0x000fe6000c0008ff */
[----:B------:R-:W-:Y:S02]  /*25c0*/  WARPGROUP.DEPBAR.LE gsb0, 0x0 ;  /* 0x00008000000079c5 */ /* 0x000fe40000010000 */
[----:B------:R-:W-:Y:S04]  /*25d0*/  STL.64 [R1+0x20], R208 ;  /* 0x000020d001007387 */ /* 0x000fe80000100a00 */
[----:B------:R-:W-:Y:S04]  /*25e0*/  STL.64 [R1+0x28], R210 ;  /* 0x000028d201007387 */ /* 0x000fe80000100a00 */
[----:B------:R-:W-:Y:S04]  /*25f0*/  STL.64 [R1+0x30], R212 ;  /* 0x000030d401007387 */ /* 0x000fe80000100a00 */
[----:B------:R3:W-:Y:S02]  /*2600*/  STL.64 [R1+0x38], R214 ;  /* 0x000038d601007387 */ /* 0x0007e40000100a00 */
[----:B---3--:R-:W-:-:S06]  /*2610*/  WARPGROUP.ARRIVE ;  /* 0x00000000000079c5 */ /* 0x008fcc0000000000 */
[----:B------:R-:W-:Y:S03]  /*2620*/  HGMMA.64x16x16.F32 R208, gdesc[UR12], RZ, !UPT, gsb0 ;  /* 0x002000000cd079f0 */ /* 0x000fe6000c0008ff */
[----:B------:R-:W-:Y:S02]  /*2630*/  WARPGROUP.DEPBAR.LE gsb0, 0x0 ;  /* 0x00008000000079c5 */ /* 0x000fe40000010000 */
[----:B------:R-:W-:Y:S04]  /*2640*/  STL.64 [R1+0x60], R208 ;  /* 0x000060d001007387 */ /* 0x000fe80000100a00 */
[----:B------:R-:W-:Y:S04]  /*2650*/  STL.64 [R1+0x68], R210 ;  /* 0x000068d201007387 */ /* 0x000fe80000100a00 */
[----:B------:R-:W-:Y:S04]  /*2660*/  STL.64 [R1+0x70], R212 ;  /* 0x000070d401007387 */ /* 0x000fe80000100a00 */
[----:B------:R3:W-:Y:S04]  /*2670*/  STL.64 [R1+0x78], R214 ;  /* 0x000078d601007387 */ /* 0x0007e80000100a00 */
[----:B---3--:R3:W5:Y:S04]  /*2680*/  LDL.LU.64 R214, [R1+0xf8] ;  /* 0x0000f80001d67983 */ /* 0x0087680000300a00 */
[----:B------:R3:W5:Y:S04]  /*2690*/  LDL.LU.64 R212, [R1+0xf0] ;  /* 0x0000f00001d47983 */ /* 0x0007680000300a00 */
[----:B------:R3:W5:Y:S04]  /*26a0*/  LDL.LU.64 R210, [R1+0xe8] ;  /* 0x0000e80001d27983 */ /* 0x0007680000300a00 */
[----:B------:R3:W5:Y:S01]  /*26b0*/  LDL.LU.64 R208, [R1+0xe0] ;  /* 0x0000e00001d07983 */ /* 0x0007620000300a00 */
[----:B------:R-:W-:Y:S05]  /*26c0*/  @!P1 BRA `(.L_x_23) ;  /* 0x0000001000d89947 */ /* 0x000fea0003800000 */
[----:B-12---:R-:W2:Y:S01]  /*26d0*/  LDL R0, [R1+0xd0] ;  /* 0x0000d00001007983 */ /* 0x006ea20000100800 */
[----:B------:R-:W-:Y:S01]  /*26e0*/  R2UR UR5, R4 ;  /* 0x00000000040572ca */ /* 0x000fe200000e0000 */
[----:B------:R-:W-:-:S12]  /*26f0*/  IMAD.MOV.U32 R3, RZ, RZ, R8 ;  /* 0x000000ffff037224 */ /* 0x000fd800078e0008 */
[----:B------:R-:W-:-:S04]  /*2700*/  UIADD3 UR60, UR5, 0x1, URZ ;  /* 0x00000001053c7890 */ /* 0x000fc8000fffe03f */
[----:B------:R-:W-:-:S04]  /*2710*/  UISETP.NE.AND UP0, UPT, UR60, 0x10, UPT ;  /* 0x000000103c00788c */ /* 0x000fc8000bf05270 */
[----:B------:R-:W-:Y:S02]  /*2720*/  USEL UR4, URZ, 0x1, UP0 ;  /* 0x000000013f047887 */ /* 0x000fe40008000000 */
[----:B------:R-:W-:Y:S01]  /*2730*/  USEL UR60, UR60, URZ, UP0 ;  /* 0x0000003f3c3c7287 */ /* 0x000fe20008000000 */
[----:B--2---:R-:W-:Y:S01]  /*2740*/  R2UR UR6, R0 ;  /* 0x00000000000672ca */ /* 0x004fe200000e0000 */
[----:B------:R-:W-:-:S12]  /*2750*/  IMAD.U32 R0, RZ, RZ, UR5 ;  /* 0x00000005ff007e24 */ /* 0x000fd8000f8e00ff */
[----:B------:R-:W-:-:S06]  /*2760*/  ULOP3.LUT UR4, UR6, UR4, URZ, 0x3c, !UPT ;  /* 0x0000000406047292 */ /* 0x000fcc000f8e3c3f */
[----:B------:R-:W-:-:S07]  /*2770*/  IMAD.U32 R4, RZ, RZ, UR4 ;  /* 0x00000004ff047e24 */ /* 0x000fce000f8e00ff */
.L_x_30:
[----:B------:R-:W-:Y:S05]  /*2780*/  @!P0 BRA `(.L_x_24) ;  /* 0x0000000000048947 */ /* 0x000fea0003800000 */
[----:B------:R-:W-:Y:S01]  /*2790*/  BPT.TRAP 0x1 ;  /* 0x000000040000795c */ /* 0x000fe20000300000 */
.L_x_24:
[----:B------:R-:W-:Y:S01]  /*27a0*/  ULEA UR4, UR60, UR61, 0x3 ;  /* 0x0000003d3c047291 */ /* 0x000fe2000f8e183f */
[----:B------:R-:W-:-:S08]  /*27b0*/  SHF.L.U32 R5, R4, 0x1f, RZ ;  /* 0x0000001f04057819 */ /* 0x000fd000000006ff */
[----:B------:R1:W2:Y:S01]  /*27c0*/  SYNCS.PHASECHK.TRANS64.TRYWAIT P1, [UR4], R5 ;  /* 0x00000005ff0075a7 */ /* 0x0002a20008020144 */
[----:B------:R-:W-:Y:S05]  /*27d0*/  @!P0 BRA `(.L_x_25) ;  /* 0x0000000000048947 */ /* 0x000fea0003800000 */
[----:B------:R-:W-:Y:S01]  /*27e0*/  BPT.TRAP 0x1 ;  /* 0x000000040000795c */ /* 0x000fe20000300000 */
.L_x_25:
[----:B--2---:R-:W-:Y:S05]  /*27f0*/  @P1 BRA `(.L_x_26) ;  /* 0x0000000000081947 */ /* 0x004fea0003800000 */
[----:B------:R-:W2:Y:S02]  /*2800*/  SYNCS.PHASECHK.TRANS64.TRYWAIT P1, [UR4], R5 ;  /* 0x00000005ff0075a7 */ /* 0x000ea40008020144 */
[----:B--2---:R-:W-:Y:S05]  /*2810*/  @!P1 BRA `(.L_x_27) ;  /* 0x0000014800b89947 */ /* 0x004fea0003800000 */
.L_x_26:
[----:B------:R-:W-:Y:S04]  /*2820*/  STL.64 [R1+0x168], R190 ;  /* 0x000168be01007387 */ /* 0x000fe80000100a00 */
[----:B------:R-:W-:Y:S04]  /*2830*/  STL.64 [R1+0x160], R188 ;  /* 0x000160bc01007387 */ /* 0x000fe80000100a00 */
[----:B------:R-:W-:Y:S04]  /*2840*/  STL.64 [R1+0x158], R186 ;  /* 0x000158ba01007387 */ /* 0x000fe80000100a00 */
[----:B------:R4:W-:Y:S04]  /*2850*/  STL.64 [R1+0x150], R184 ;  /* 0x000150b801007387 */ /* 0x0009e80000100a00 */
[----:B----4-:R-:W4:Y:S04]  /*2860*/  LDL.LU.64 R184, [R1+0x80] ;  /* 0x0000800001b87983 */ /* 0x010f280000300a00 */
[----:B------:R-:W4:Y:S04]  /*2870*/  LDL.LU.64 R186, [R1+0x88] ;  /* 0x0000880001ba7983 */ /* 0x000f280000300a00 */
[----:B------:R-:W4:Y:S04]  /*2880*/  LDL.LU.64 R188, [R1+0x90] ;  /* 0x0000900001bc7983 */ /* 0x000f280000300a00 */
[----:B------:R-:W4:Y:S04]  /*2890*/  LDL.LU.64 R190, [R1+0x98] ;  /* 0x0000980001be7983 */ /* 0x000f280000300a00 */
[----:B------:R-:W-:Y:S04]  /*28a0*/  STL.64 [R1+0x148], R206 ;  /* 0x000148ce01007387 */ /* 0x000fe80000100a00 */
[----:B------:R-:W-:Y:S04]  /*28b0*/  STL.64 [R1+0x140], R204 ;  /* 0x000140cc01007387 */ /* 0x000fe80000100a00 */
[----:B------:R-:W-:Y:S04]  /*28c0*/  STL.64 [R1+0x138], R202 ;  /* 0x000138ca01007387 */ /* 0x000fe80000100a00 */
[----:B------:R0:W-:Y:S04]  /*28d0*/  STL.64 [R1+0x130], R200 ;  /* 0x000130c801007387 */ /* 0x0001e80000100a00 */
[----:B0-----:R-:W2:Y:S04]  /*28e0*/  LDL.LU.64 R200, [R1+0x40] ;  /* 0x0000400001c87983 */ /* 0x001ea80000300a00 */
[----:B------:R-:W2:Y:S04]  /*28f0*/  LDL.LU.64 R202, [R1+0x48] ;  /* 0x0000480001ca7983 */ /* 0x000ea80000300a00 */
[----:B------:R-:W2:Y:S04]  /*2900*/  LDL.LU.64 R204, [R1+0x50] ;  /* 0x0000500001cc7983 */ /* 0x000ea80000300a00 */
[----:B------:R-:W2:Y:S04]  /*2910*/  LDL.LU.64 R206, [R1+0x58] ;  /* 0x0000580001ce7983 */ /* 0x000ea80000300a00 */
[----:B------:R-:W-:Y:S04]  /*2920*/  STL.64 [R1+0x128], R222 ;  /* 0x000128de01007387 */ /* 0x000fe80000100a00 */
[----:B------:R0:W-:Y:S04]  /*2930*/  STL.64 [R1+0x120], R220 ;  /* 0x000120dc01007387 */ /* 0x0001e80000100a00 */
[----:B0-----:R-:W3:Y:S04]  /*2940*/  LDL.LU.64 R220, [R1] ;  /* 0x0000000001dc7983 */ /* 0x001ee80000300a00 */
[----:B------:R-:W3:Y:S04]  /*2950*/  LDL.LU.64 R222, [R1+0x8] ;  /* 0x0000080001de7983 */ /* 0x000ee80000300a00 */
[----:B------:R-:W3:Y:S04]  /*2960*/  LDL.LU.64 R224, [R1+0x10] ;  /* 0x0000100001e07983 */ /* 0x000ee80000300a00 */
[----:B------:R-:W3:Y:S01]  /*2970*/  LDL.LU.64 R226, [R1+0x18] ;  /* 0x0000180001e27983 */ /* 0x000ee20000300a00 */
[----:B------:R-:W-:Y:S01]  /*2980*/  R2UR UR4, R6 ;  /* 0x00000000060472ca */ /* 0x000fe200000e0000 */
[----:B------:R-:W-:Y:S01]  /*2990*/  UMOV UR7, 0xc0000010 ;  /* 0xc000001000077882 */ /* 0x000fe20000000000 */
[----:B------:R-:W-:-:S11]  /*29a0*/  R2UR UR5, R7 ;  /* 0x00000000070572ca */ /* 0x000fd600000e0000 */
[----:B------:R-:W-:Y:S02]  /*29b0*/  UIMAD UR4, UR60, 0x180, UR4 ;  /* 0x000001803c0478a4 */ /* 0x000fe4000f8e0204 */
[----:B------:R-:W-:-:S03]  /*29c0*/  UIMAD UR6, UR60, 0x1e0, UR5 ;  /* 0x000001e03c0678a4 */ /* 0x000fc6000f8e0205 */
[----:B------:R-:W-:Y:S01]  /*29d0*/  UMOV UR5, 0xc0000010 ;  /* 0xc000001000057882 */ /* 0x000fe20000000000 */
[----:B------:R-:W-:Y:S01]  /*29e0*/  UIADD3 UR8, UR6, 0x20, URZ ;  /* 0x0000002006087890 */ /* 0x000fe2000fffe03f */
[----:B------:R-:W-:Y:S01]  /*29f0*/  UMOV UR16, UR4 ;  /* 0x0000000400107c82 */ /* 0x000fe20008000000 */
[----:B------:R-:W-:Y:S01]  /*2a00*/  UMOV UR17, UR5 ;  /* 0x0000000500117c82 */ /* 0x000fe20008000000 */
[----:B------:R-:W-:Y:S01]  /*2a10*/  UMOV UR19, 0xc0000010 ;  /* 0xc000001000137882 */ /* 0x000fe20000000000 */
[----:B------:R-:W-:-:S03]  /*2a20*/  UIADD3 UR10, UR6, 0x40, URZ ;  /* 0x00000040060a7890 */ /* 0x000fc6000fffe03f */
[----:B------:R-:W-:Y:S01]  /*2a30*/  UMOV UR18, UR8 ;  /* 0x0000000800127c82 */ /* 0x000fe20008000000 */
[----:B------:R-:W-:Y:S01]  /*2a40*/  UMOV UR8, UR4 ;  /* 0x0000000400087c82 */ /* 0x000fe20008000000 */
[----:B------:R-:W-:Y:S01]  /*2a50*/  UMOV UR9, UR5 ;  /* 0x0000000500097c82 */ /* 0x000fe20008000000 */
[----:B------:R-:W-:Y:S01]  /*2a60*/  UMOV UR11, 0xc0000010 ;  /* 0xc0000010000b7882 */ /* 0x000fe20000000000 */
[----:B------:R-:W-:Y:S01]  /*2a70*/  UIADD3 UR14, UR6, 0x60, URZ ;  /* 0x00000060060e7890 */ /* 0x000fe2000fffe03f */
[----:B------:R-:W-:Y:S01]  /*2a80*/  UMOV UR12, UR4 ;  /* 0x00000004000c7c82 */ /* 0x000fe20008000000 */
[----:B------:R-:W-:Y:S01]  /*2a90*/  UMOV UR13, UR5 ;  /* 0x00000005000d7c82 */ /* 0x000fe20008000000 */
[----:B------:R-:W-:Y:S01]  /*2aa0*/  UMOV UR15, 0xc0000010 ;  /* 0xc0000010000f7882 */ /* 0x000fe20000000000 */
[----:B----4-:R-:W-:-:S06]  /*2ab0*/  WARPGROUP.ARRIVE ;  /* 0x00000000000079c5 */ /* 0x010fcc0000000000 */
[----:B------:R-:W-:Y:S03]  /*2ac0*/  HGMMA.64x16x16.F32 R184, gdesc[UR4], R184, gsb0 ;  /* 0x0020000004b879f0 */ /* 0x000fe600080008b8 */
[----:B------:R-:W-:Y:S02]  /*2ad0*/  WARPGROUP.DEPBAR.LE gsb0, 0x0 ;  /* 0x00008000000079c5 */ /* 0x000fe40000010000 */
[----:B--2---:R-:W-:Y:S01]  /*2ae0*/  WARPGROUP.ARRIVE ;  /* 0x00000000000079c5 */ /* 0x004fe20000000000 */
[----:B------:R-:W-:Y:S01]  /*2af0*/  UIADD3 UR22, UR6, 0xa0, URZ ;  /* 0x000000a006167890 */ /* 0x000fe2000fffe03f */
[----:B------:R-:W-:Y:S04]  /*2b00*/  STL.64 [R1+0x80], R184 ;  /* 0x000080b801007387 */ /* 0x000fe80000100a00 */
[----:B------:R-:W-:Y:S01]  /*2b10*/  HGMMA.64x16x16.F32 R200, gdesc[UR16], R200, gsb0 ;  /* 0x0020000010c879f0 */ /* 0x000fe200080008c8 */
[----:B------:R-:W-:Y:S01]  /*2b20*/  UMOV UR20, UR4 ;  /* 0x0000000400147c82 */ /* 0x000fe20008000000 */
[----:B------:R-:W-:Y:S01]  /*2b30*/  UMOV UR21, UR5 ;  /* 0x0000000500157c82 */ /* 0x000fe20008000000 */
[----:B------:R-:W-:Y:S01]  /*2b40*/  UMOV UR23, 0xc0000010 ;  /* 0xc000001000177882 */ /* 0x000fe20000000000 */
[----:B------:R-:W-:Y:S01]  /*2b50*/  UIADD3 UR26, UR6, 0xc0, URZ ;  /* 0x000000c0061a7890 */ /* 0x000fe2000fffe03f */
[----:B------:R-:W-:Y:S01]  /*2b60*/  STL.64 [R1+0x88], R186 ;  /* 0x000088ba01007387 */ /* 0x000fe20000100a00 */
[----:B------:R-:W-:Y:S01]  /*2b70*/  UMOV UR16, UR18 ;  /* 0x0000001200107c82 */ /* 0x000fe20008000000 */
[----:B------:R-:W-:-:S02]  /*2b80*/  WARPGROUP.DEPBAR.LE gsb0, 0x0 ;  /* 0x00008000000079c5 */ /* 0x000fc40000010000 */
[----:B---3--:R-:W-:Y:S01]  /*2b90*/  WARPGROUP.ARRIVE ;  /* 0x00000000000079c5 */ /* 0x008fe20000000000 */
[----:B------:R-:W-:Y:S01]  /*2ba0*/  UMOV UR17, UR19 ;  /* 0x0000001300117c82 */ /* 0x000fe20008000000 */
[----:B------:R-:W-:Y:S01]  /*2bb0*/  UMOV UR24, UR4 ;  /* 0x0000000400187c82 */ /* 0x000fe20008000000 */
[----:B------:R-:W-:Y:S01]  /*2bc0*/  UMOV UR25, UR5 ;  /* 0x0000000500197c82 */ /* 0x000fe20008000000 */
[----:B------:R-:W-:Y:S01]  /*2bd0*/  UMOV UR27, 0xc0000010 ;  /* 0xc0000010001b7882 */ /* 0x000fe20000000000 */
[----:B------:R-:W-:Y:S01]  /*2be0*/  UIADD3 UR30, UR6, 0xe0, URZ ;  /* 0x000000e0061e7890 */ /* 0x000fe2000fffe03f */
[----:B------:R-:W-:Y:S01]  /*2bf0*/  HGMMA.64x16x16.F32 R220, gdesc[UR8], R220, gsb0 ;  /* 0x0020000008dc79f0 */ /* 0x000fe200080008dc */
[----:B------:R-:W-:Y:S01]  /*2c00*/  UMOV UR28, UR4 ;  /* 0x00000004001c7c82 */ /* 0x000fe20008000000 */
[----:B------:R-:W-:Y:S01]  /*2c10*/  UMOV UR29, UR5 ;  /* 0x00000005001d7c82 */ /* 0x000fe20008000000 */
[----:B------:R-:W-:Y:S01]  /*2c20*/  UMOV UR31, 0xc0000010 ;  /* 0xc0000010001f7882 */ /* 0x000fe20000000000 */
[----:B------:R-:W-:Y:S01]  /*2c30*/  UIADD3 UR34, UR6, 0x100, URZ ;  /* 0x0000010006227890 */ /* 0x000fe2000fffe03f */
[----:B------:R-:W-:Y:S01]  /*2c40*/  STL.64 [R1+0x90], R188 ;  /* 0x000090bc01007387 */ /* 0x000fe20000100a00 */
[----:B------:R-:W-:Y:S01]  /*2c50*/  UIADD3 UR18, UR6, 0x80, URZ ;  /* 0x0000008006127890 */ /* 0x000fe2000fffe03f */
[----:B------:R-:W-:Y:S01]  /*2c60*/  UMOV UR19, 0xc0000010 ;  /* 0xc000001000137882 */ /* 0x000fe20000000000 */
[----:B------:R-:W-:Y:S01]  /*2c70*/  UMOV UR32, UR4 ;  /* 0x0000000400207c82 */ /* 0x000fe20008000000 */
[----:B------:R-:W-:Y:S01]  /*2c80*/  UMOV UR33, UR5 ;  /* 0x0000000500217c82 */ /* 0x000fe20008000000 */
[----:B------:R-:W-:Y:S01]  /*2c90*/  UMOV UR35, 0xc0000010 ;  /* 0xc000001000237882 */ /* 0x000fe20000000000 */
[----:B------:R-:W-:Y:S01]  /*2ca0*/  UIADD3 UR38, UR6, 0x120, URZ ;  /* 0x0000012006267890 */ /* 0x000fe2000fffe03f */
[----:B------:R0:W-:Y:S01]  /*2cb0*/  STL.64 [R1+0x98], R190 ;  /* 0x000098be01007387 */ /* 0x0001e20000100a00 */
[----:B------:R-:W-:Y:S01]  /*2cc0*/  UMOV UR36, UR4 ;  /* 0x0000000400247c82 */ /* 0x000fe20008000000 */
[----:B------:R-:W-:Y:S01]  /*2cd0*/  UMOV UR37, UR5 ;  /* 0x0000000500257c82 */ /* 0x000fe20008000000 */
[----:B------:R-:W-:Y:S01]  /*2ce0*/  UMOV UR39, 0xc0000010 ;  /* 0xc000001000277882 */ /* 0x000fe20000000000 */
[----:B------:R-:W-:Y:S01]  /*2cf0*/  UIADD3 UR42, UR6, 0x140, URZ ;  /* 0x00000140062a7890 */ /* 0x000fe2000fffe03f */
        /* <DEDUP_REMOVED lines=8> */
[----:B0-----:R-:W2:Y:S01]  /*2d80*/  LDL.LU.64 R190, [R1+0x168] ;  /* 0x0001680001be7983 */ /* 0x001ea20000300a00 */
[----:B------:R-:W-:Y:S01]  /*2d90*/  UMOV UR48, UR4 ;  /* 0x0000000400307c82 */ /* 0x000fe20008000000 */
[----:B------:R-:W-:Y:S01]  /*2da0*/  UMOV UR49, UR5 ;  /* 0x0000000500317c82 */ /* 0x000fe20008000000 */
[----:B------:R-:W-:Y:S01]  /*2db0*/  UMOV UR51, 0xc0000010 ;  /* 0xc000001000337882 */ /* 0x000fe20000000000 */
[----:B------:R-:W-:Y:S01]  /*2dc0*/  UIADD3 UR54, UR6, 0x1a0, URZ ;  /* 0x000001a006367890 */ /* 0x000fe2000fffe03f */
[----:B------:R-:W2:Y:S01]  /*2dd0*/  LDL.LU.64 R188, [R1+0x160] ;  /* 0x0001600001bc7983 */ /* 0x000ea20000300a00 */
        /* <DEDUP_REMOVED lines=9> */
[----:B------:R-:W2:Y:S04]  /*2e70*/  LDL.LU.64 R184, [R1+0x150] ;  /* 0x0001500001b87983 */ /* 0x000ea80000300a00 */
[----:B------:R-:W-:Y:S04]  /*2e80*/  STL.64 [R1+0x40], R200 ;  /* 0x000040c801007387 */ /* 0x000fe80000100a00 */
[----:B------:R-:W-:Y:S01]  /*2e90*/  STL.64 [R1+0x48], R202 ;  /* 0x000048ca01007387 */ /* 0x000fe20000100a00 */
[----:B------:R-:W-:-:S02]  /*2ea0*/  WARPGROUP.DEPBAR.LE gsb0, 0x0 ;  /* 0x00008000000079c5 */ /* 0x000fc40000010000 */
[----:B-----5:R-:W-:Y:S01]  /*2eb0*/  WARPGROUP.ARRIVE ;  /* 0x00000000000079c5 */ /* 0x020fe20000000000 */
[----:B------:R-:W-:Y:S04]  /*2ec0*/  STL.64 [R1+0x50], R204 ;  /* 0x000050cc01007387 */ /* 0x000fe80000100a00 */
[----:B------:R0:W-:Y:S01]  /*2ed0*/  STL.64 [R1+0x58], R206 ;  /* 0x000058ce01007387 */ /* 0x0001e20000100a00 */
[----:B------:R-:W-:Y:S01]  /*2ee0*/  HGMMA.64x16x16.F32 R208, gdesc[UR12], R208, gsb0 ;  /* 0x002000000cd079f0 */ /* 0x000fe200080008d0 */
[----:B------:R-:W-:Y:S01]  /*2ef0*/  UMOV UR12, UR16 ;  /* 0x00000010000c7c82 */ /* 0x000fe20008000000 */
[----:B------:R-:W-:Y:S01]  /*2f00*/  UMOV UR13, UR17 ;  /* 0x00000011000d7c82 */ /* 0x000fe20008000000 */
[----:B------:R-:W-:Y:S01]  /*2f10*/  UMOV UR16, UR4 ;  /* 0x0000000400107c82 */ /* 0x000fe20008000000 */
[----:B------:R-:W-:Y:S01]  /*2f20*/  UMOV UR17, UR5 ;  /* 0x0000000500117c82 */ /* 0x000fe20008000000 */
[----:B0-----:R-:W3:Y:S04]  /*2f30*/  LDL.LU.64 R206, [R1+0x148] ;  /* 0x0001480001ce7983 */ /* 0x001ee80000300a00 */
[----:B------:R-:W3:Y:S04]  /*2f40*/  LDL.LU.64 R204, [R1+0x140] ;  /* 0x0001400001cc7983 */ /* 0x000ee80000300a00 */
[----:B------:R-:W3:Y:S04]  /*2f50*/  LDL.LU.64 R202, [R1+0x138] ;  /* 0x0001380001ca7983 */ /* 0x000ee80000300a00 */
[----:B------:R-:W3:Y:S04]  /*2f60*/  LDL.LU.64 R200, [R1+0x130] ;  /* 0x0001300001c87983 */ /* 0x000ee80000300a00 */
[----:B------:R-:W-:Y:S04]  /*2f70*/  STL.64 [R1], R220 ;  /* 0x000000dc01007387 */ /* 0x000fe80000100a00 */
[----:B------:R0:W-:Y:S04]  /*2f80*/  STL.64 [R1+0x8], R222 ;  /* 0x000008de01007387 */ /* 0x0001e80000100a00 */
[----:B------:R-:W-:Y:S04]  /*2f90*/  STL.64 [R1+0x10], R224 ;  /* 0x000010e001007387 */ /* 0x000fe80000100a00 */
[----:B------:R-:W-:Y:S04]  /*2fa0*/  STL.64 [R1+0x18], R226 ;  /* 0x000018e201007387 */ /* 0x000fe80000100a00 */
[----:B0-----:R-:W4:Y:S04]  /*2fb0*/  LDL.LU.64 R222, [R1+0x128] ;  /* 0x0001280001de7983 */ /* 0x001f280000300a00 */
[----:B------:R-:W4:Y:S01]  /*2fc0*/  LDL.LU.64 R220, [R1+0x120] ;  /* 0x0001200001dc7983 */ /* 0x000f220000300a00 */
[----:B------:R-:W-:-:S02]  /*2fd0*/  WARPGROUP.DEPBAR.LE gsb0, 0x0 ;  /* 0x00008000000079c5 */ /* 0x000fc40000010000 */
[----:B------:R-:W-:Y:S01]  /*2fe0*/  WARPGROUP.ARRIVE ;  /* 0x00000000000079c5 */ /* 0x000fe20000000000 */
[----:B------:R-:W-:Y:S04]  /*2ff0*/  STL.64 [R1+0xf8], R214 ;  /* 0x0000f8d601007387 */ /* 0x000fe80000100a00 */
[----:B------:R-:W-:Y:S01]  /*3000*/  STL.64 [R1+0xf0], R212 ;  /* 0x0000f0d401007387 */ /* 0x000fe20000100a00 */
[----:B------:R-:W-:Y:S03]  /*3010*/  HGMMA.64x16x16.F32 R192, gdesc[UR16], R192, gsb0 ;  /* 0x0020000010c079f0 */ /* 0x000fe600080008c0 */
[----:B------:R-:W-:Y:S04]  /*3020*/  STL.64 [R1+0xe8], R210 ;  /* 0x0000e8d201007387 */ /* 0x000fe80000100a00 */
[----:B------:R0:W-:Y:S04]  /*3030*/  STL.64 [R1+0xe0], R208 ;  /* 0x0000e0d001007387 */ /* 0x0001e80000100a00 */
[----:B0-----:R-:W2:Y:S04]  /*3040*/  LDL.LU.64 R208, [R1+0x60] ;  /* 0x0000600001d07983 */ /* 0x001ea80000300a00 */
[----:B------:R-:W3:Y:S04]  /*3050*/  LDL.LU.64 R210, [R1+0x68] ;  /* 0x0000680001d27983 */ /* 0x000ee80000300a00 */
[----:B------:R-:W4:Y:S04]  /*3060*/  LDL.LU.64 R212, [R1+0x70] ;  /* 0x0000700001d47983 */ /* 0x000f280000300a00 */
[----:B------:R-:W2:Y:S01]  /*3070*/  LDL.LU.64 R214, [R1+0x78] ;  /* 0x0000780001d67983 */ /* 0x000ea20000300a00 */
[----:B------:R-:W-:-:S02]  /*3080*/  WARPGROUP.DEPBAR.LE gsb0, 0x0 ;  /* 0x00008000000079c5 */ /* 0x000fc40000010000 */
[----:B------:R-:W-:-:S06]  /*3090*/  WARPGROUP.ARRIVE ;  /* 0x00000000000079c5 */ /* 0x000fcc0000000000 */
[----:B------:R-:W-:Y:S03]  /*30a0*/  HGMMA.64x16x16.F32 R176, gdesc[UR20], R176, gsb0 ;  /* 0x0020000014b079f0 */ /* 0x000fe600080008b0 */
[----:B------:R-:W-:Y:S02]  /*30b0*/  WARPGROUP.DEPBAR.LE gsb0, 0x0 ;  /* 0x00008000000079c5 */ /* 0x000fe40000010000 */
        /* <DEDUP_REMOVED lines=10> */
[----:B------:R-:W-:Y:S01]  /*3160*/  HGMMA.64x16x16.F32 R112, gdesc[UR36], R112, gsb0 ;  /* 0x00200000247079f0 */ /* 0x000fe20008000870 */
[----:B--2---:R-:W-:Y:S04]  /*3170*/  STL.64 [R1+0x118], R214 ;  /* 0x000118d601007387 */ /* 0x004fe80000100a00 */
[----:B----4-:R-:W-:Y:S04]  /*3180*/  STL.64 [R1+0x110], R212 ;  /* 0x000110d401007387 */ /* 0x010fe80000100a00 */
[----:B---3--:R-:W-:Y:S04]  /*3190*/  STL.64 [R1+0x108], R210 ;  /* 0x000108d201007387 */ /* 0x008fe80000100a00 */
[----:B------:R0:W-:Y:S01]  /*31a0*/  STL.64 [R1+0x100], R208 ;  /* 0x000100d001007387 */ /* 0x0001e20000100a00 */
[----:B------:R-:W-:-:S02]  /*31b0*/  WARPGROUP.DEPBAR.LE gsb0, 0x0 ;  /* 0x00008000000079c5 */ /* 0x000fc40000010000 */
[----:B------:R-:W-:Y:S01]  /*31c0*/  WARPGROUP.ARRIVE ;  /* 0x00000000000079c5 */ /* 0x000fe20000000000 */
[----:B0-----:R-:W2:Y:S04]  /*31d0*/  LDL.LU.64 R208, [R1+0x20] ;  /* 0x0000200001d07983 */ /* 0x001ea80000300a00 */
[----:B------:R-:W2:Y:S01]  /*31e0*/  LDL.LU.64 R210, [R1+0x28] ;  /* 0x0000280001d27983 */ /* 0x000ea20000300a00 */
[----:B------:R-:W-:Y:S03]  /*31f0*/  HGMMA.64x16x16.F32 R96, gdesc[UR40], R96, gsb0 ;  /* 0x00200000286079f0 */ /* 0x000fe60008000860 */
[----:B------:R-:W2:Y:S04]  /*3200*/  LDL.LU.64 R212, [R1+0x30] ;  /* 0x0000300001d47983 */ /* 0x000ea80000300a00 */
[----:B------:R-:W2:Y:S01]  /*3210*/  LDL.LU.64 R214, [R1+0x38] ;  /* 0x0000380001d67983 */ /* 0x000ea20000300a00 */
[----:B------:R-:W-:Y:S01]  /*3220*/  UMOV UR4, UR12 ;  /* 0x0000000c00047c82 */ /* 0x000fe20008000000 */
[----:B------:R-:W-:Y:S01]  /*3230*/  UMOV UR5, UR13 ;  /* 0x0000000d00057c82 */ /* 0x000fe20008000000 */
        /* <DEDUP_REMOVED lines=39> */
[----:B------:R-:W-:-:S06]  /*34b0*/  WARPGROUP.ARRIVE ;  /* 0x00000000000079c5 */ /* 0x000fcc0000000000 */
[----:B------:R-:W-:Y:S01]  /*34c0*/  HGMMA.64x16x16.F32 R24, gdesc[UR56], R24, gsb0 ;  /* 0x00200000381879f0 */ /* 0x000fe20008000818 */
[----:B------:R-:W-:Y:S01]  /*34d0*/  UMOV UR58, UR4 ;  /* 0x00000004003a7c82 */ /* 0x000fe20008000000 */
[----:B------:R-:W-:Y:S01]  /*34e0*/  UMOV UR59, UR5 ;  /* 0x00000005003b7c82 */ /* 0x000fe20008000000 */
        /* <DEDUP_REMOVED lines=37> */
[----:B--2---:R-:W-:-:S06]  /*3740*/  WARPGROUP.ARRIVE ;  /* 0x00000000000079c5 */ /* 0x004fcc0000000000 */
[----:B------:R-:W-:Y:S03]  /*3750*/  HGMMA.64x16x16.F32 R208, gdesc[UR56], R208, gsb0 ;  /* 0x0020000038d079f0 */ /* 0x000fe600080008d0 */
[----:B------:R-:W-:Y:S02]  /*3760*/  WARPGROUP.DEPBAR.LE gsb0, 0x0 ;  /* 0x00008000000079c5 */ /* 0x000fe40000010000 */
[----:B------:R-:W-:Y:S04]  /*3770*/  STL.64 [R1+0x20], R208 ;  /* 0x000020d001007387 */ /* 0x000fe80000100a00 */
[----:B------:R-:W-:Y:S04]  /*3780*/  STL.64 [R1+0x28], R210 ;  /* 0x000028d201007387 */ /* 0x000fe80000100a00 */
[----:B------:R-:W-:Y:S04]  /*3790*/  STL.64 [R1+0x30], R212 ;  /* 0x000030d401007387 */ /* 0x000fe80000100a00 */
[----:B------:R0:W-:Y:S04]  /*37a0*/  STL.64 [R1+0x38], R214 ;  /* 0x000038d601007387 */ /* 0x0001e80000100a00 */
[----:B0-----:R-:W2:Y:S04]  /*37b0*/  LDL.LU.64 R214, [R1+0x118] ;  /* 0x0001180001d67983 */ /* 0x001ea80000300a00 */
[----:B------:R-:W2:Y:S04]  /*37c0*/  LDL.LU.64 R212, [R1+0x110] ;  /* 0x0001100001d47983 */ /* 0x000ea80000300a00 */
[----:B------:R-:W2:Y:S04]  /*37d0*/  LDL.LU.64 R210, [R1+0x108] ;  /* 0x0001080001d27983 */ /* 0x000ea80000300a00 */
[----:B------:R-:W2:Y:S01]  /*37e0*/  LDL.LU.64 R208, [R1+0x100] ;  /* 0x0001000001d07983 */ /* 0x000ea20000300a00 */
[----:B------:R-:W-:Y:S01]  /*37f0*/  UMOV UR4, UR56 ;  /* 0x0000003800047c82 */ /* 0x000fe20008000000 */
[----:B------:R-:W-:Y:S01]  /*3800*/  UMOV UR5, UR57 ;  /* 0x0000003900057c82 */ /* 0x000fe20008000000 */
[----:B--2---:R-:W-:-:S06]  /*3810*/  WARPGROUP.ARRIVE ;  /* 0x00000000000079c5 */ /* 0x004fcc0000000000 */
[----:B------:R-:W-:Y:S03]  /*3820*/  HGMMA.64x16x16.F32 R208, gdesc[UR4], R208, gsb0 ;  /* 0x0020000004d079f0 */ /* 0x000fe600080008d0 */
[----:B------:R-:W-:Y:S02]  /*3830*/  WARPGROUP.DEPBAR.LE gsb0, 0x0 ;  /* 0x00008000000079c5 */ /* 0x000fe40000010000 */
[----:B------:R-:W-:Y:S04]  /*3840*/  STL.64 [R1+0x60], R208 ;  /* 0x000060d001007387 */ /* 0x000fe80000100a00 */
[----:B------:R-:W-:Y:S04]  /*3850*/  STL.64 [R1+0x68], R210 ;  /* 0x000068d201007387 */ /* 0x000fe80000100a00 */
[----:B------:R-:W-:Y:S04]  /*3860*/  STL.64 [R1+0x70], R212 ;  /* 0x000070d401007387 */ /* 0x000fe80000100a00 */
[----:B------:R0:W-:Y:S04]  /*3870*/  STL.64 [R1+0x78], R214 ;  /* 0x000078d601007387 */ /* 0x0001e80000100a00 */
[----:B0-----:R0:W5:Y:S04]  /*3880*/  LDL.LU.64 R214, [R1+0xf8] ;  /* 0x0000f80001d67983 */ /* 0x0011680000300a00 */
[----:B------:R0:W5:Y:S04]  /*3890*/  LDL.LU.64 R212, [R1+0xf0] ;  /* 0x0000f00001d47983 */ /* 0x0001680000300a00 */
[----:B------:R0:W5:Y:S04]  /*38a0*/  LDL.LU.64 R210, [R1+0xe8] ;  /* 0x0000e80001d27983 */ /* 0x0001680000300a00 */
[----:B------:R0:W5:Y:S01]  /*38b0*/  LDL.LU.64 R208, [R1+0xe0] ;  /* 0x0000e00001d07983 */ /* 0x0001620000300a00 */
[----:B------:R-:W-:Y:S05]  /*38c0*/  @!P0 BRA `(.L_x_28) ;  /* 0x0000000000048947 */ /* 0x000fea0003800000 */
[----:B------:R-:W-:Y:S01]  /*38d0*/  BPT.TRAP 0x1 ;  /* 0x000000040000795c */ /* 0x000fe20000300000 */
.L_x_28:
[----:B------:R-:W2:Y:S04]  /*38e0*/  LDL R10, [R1+0xa8] ;  /* 0x0000a800010a7983 */ /* 0x000ea80000100800 */
[----:B------:R-:W3:Y:S01]  /*38f0*/  LDL R9, [R1+0xac] ;  /* 0x0000ac0001097983 */ /* 0x000ee20000100800 */
[----:B------:R-:W-:-:S13]  /*3900*/  ISETP.NE.AND P1, PT, R17, RZ, PT ;  /* 0x000000ff1100720c */ /* 0x000fda0003f25270 */
[----:B-1----:R-:W-:-:S05]  /*3910*/  @P1 LEA R5, R0, UR61, 0x3 ;  /* 0x0000003d00051c11 */ /* 0x002fca000f8e18ff */
[----:B------:R-:W-:-:S05]  /*3920*/  @P1 VIADD R5, R5, 0x80 ;  /* 0x0000008005051836 */ /* 0x000fca0000000000 */
[----:B--2---:R-:W-:-:S04]  /*3930*/  @P1 PRMT R5, R10, 0x654, R5 ;  /* 0x000006540a051816 */ /* 0x004fc80000000005 */
[----:B------:R1:W-:Y:S01]  /*3940*/  @P1 SYNCS.ARRIVE.TRANS64.RED.A1T0 RZ, [R5+URZ], RZ ;  /* 0x000000ff05ff19a7 */ /* 0x0003e2000810043f */
[----:B---3--:R-:W-:-:S13]  /*3950*/  ISETP.GT.U32.AND P1, PT, R9, 0x1, PT ;  /* 0x000000010900780c */ /* 0x008fda0003f24070 */
[----:B-1----:R-:W-:Y:S05]  /*3960*/  @P1 BRA `(.L_x_29) ;  /* 0x0000000000041947 */ /* 0x002fea0003800000 */
[----:B------:R-:W-:Y:S01]  /*3970*/  BPT.TRAP 0x1 ;  /* 0x000000040000795c */ /* 0x000fe20000300000 */
.L_x_29:
[----:B------:R-:W-:Y:S01]  /*3980*/  UIADD3 UR60, UR60, 0x1, URZ ;  /* 0x000000013c3c7890 */ /* 0x000fe2000fffe03f */
[C---:B------:R-:W-:Y:S01]  /*3990*/  ISETP.GT.AND P2, PT, R3.reuse, 0x1, PT ;  /* 0x000000010300780c */ /* 0x040fe20003f44270 */
[----:B------:R-:W-:Y:S02]  /*39a0*/  VIADD R0, R0, 0x1 ;  /* 0x0000000100007836 */ /* 0x000fe40000000000 */
[----:B------:R-:W-:Y:S01]  /*39b0*/  UISETP.NE.AND UP0, UPT, UR60, 0x10, UPT ;  /* 0x000000103c00788c */ /* 0x000fe2000bf05270 */
[----:B------:R-:W-:Y:S02]  /*39c0*/  VIADD R3, R3, 0xffffffff ;  /* 0xffffffff03037836 */ /* 0x000fe40000000000 */
[C---:B------:R-:W-:Y:S01]  /*39d0*/  ISETP.NE.AND P1, PT, R0.reuse, 0x10, PT ;  /* 0x000000100000780c */ /* 0x040fe20003f25270 */
[----:B------:R-:W-:Y:S02]  /*39e0*/  USEL UR4, URZ, 0x1, UP0 ;  /* 0x000000013f047887 */ /* 0x000fe40008000000 */
[----:B------:R-:W-:Y:S01]  /*39f0*/  USEL UR60, UR60, URZ, UP0 ;  /* 0x0000003f3c3c7287 */ /* 0x000fe20008000000 */
[----:B------:R-:W-:-:S03]  /*3a00*/  SEL R0, R0, RZ, P1 ;  /* 0x000000ff00007207 */ /* 0x000fc60000800000 */
[----:B------:R-:W-:Y:S01]  /*3a10*/  LOP3.LUT R4, R4, UR4, RZ, 0x3c, !PT ;  /* 0x0000000404047c12 */ /* 0x000fe2000f8e3cff */
[----:B------:R-:W-:Y:S07]  /*3a20*/  @P2 BRA `(.L_x_30) ;  /* 0xffffffec00542947 */ /* 0x000fee000383ffff */
.L_x_23:
[----:B------:R4:W5:Y:S01]  /*3a30*/  LDL R5, [R1+0xc8] ;  /* 0x0000c80001057983 */ /* 0x0009620000100800 */
[----:B-12---:R-:W1:Y:S02]  /*3a40*/  LDC R0, c[0x0][0x28c] ;  /* 0x0000a300ff007b82 */ /* 0x006e640000000800 */
[----:B-1----:R-:W-:-:S13]  /*3a50*/  ISETP.GE.AND P1, PT, R0, 0x1, PT ;  /* 0x000000010000780c */ /* 0x002fda0003f26270 */
[----:B----4-:R-:W-:Y:S05]  /*3a60*/  @!P1 BRA `(.L_x_31) ;  /* 0x0000000000409947 */ /* 0x010fea0003800000 */
[----:B------:R-:W-:Y:S05]  /*3a70*/  @!P0 BRA `(.L_x_32) ;  /* 0x0000000000048947 */ /* 0x000fea0003800000 */
[----:B------:R-:W-:Y:S01]  /*3a80*/  BPT.TRAP 0x1 ;  /* 0x000000040000795c */ /* 0x000fe20000300000 */
.L_x_32:
[----:B------:R-:W2:Y:S04]  /*3a90*/  LDL R6, [R1+0xa8] ;  /* 0x0000a80001067983 */ /* 0x000ea80000100800 */
[----:B------:R-:W4:Y:S01]  /*3aa0*/  LDL R4, [R1+0xac] ;  /* 0x0000ac0001047983 */ /* 0x000f220000100800 */
[----:B-----5:R-:W-:Y:S01]  /*3ab0*/  R2UR UR4, R5 ;  /* 0x00000000050472ca */ /* 0x020fe200000e0000 */
[----:B------:R-:W-:Y:S01]  /*3ac0*/  IMAD.U32 R3, RZ, RZ, UR61 ;  /* 0x0000003dff037e24 */ /* 0x000fe2000f8e00ff */
[----:B------:R-:W-:-:S13]  /*3ad0*/  ISETP.NE.AND P0, PT, R17, RZ, PT ;  /* 0x000000ff1100720c */ /* 0x000fda0003f05270 */
[----:B------:R-:W-:-:S04]  /*3ae0*/  @P0 VIADD R8, R8, UR4 ;  /* 0x0000000408080c36 */ /* 0x000fc80008000000 */
[----:B------:R-:W-:-:S05]  /*3af0*/  @P0 IMAD.SHL.U32 R0, R8, 0x8, RZ ;  /* 0x0000000808000824 */ /* 0x000fca00078e00ff */
[----:B------:R-:W-:-:S04]  /*3b00*/  @P0 LOP3.LUT R0, R0, 0x78, RZ, 0xc0, !PT ;  /* 0x0000007800000812 */ /* 0x000fc800078ec0ff */
[----:B------:R-:W-:-:S04]  /*3b10*/  @P0 IADD3 R0, R3, 0x80, R0 ;  /* 0x0000008003000810 */ /* 0x000fc80007ffe000 */
[----:B--2---:R-:W-:-:S04]  /*3b20*/  @P0 PRMT R0, R6, 0x654, R0 ;  /* 0x0000065406000816 */ /* 0x004fc80000000000 */
[----:B------:R1:W-:Y:S01]  /*3b30*/  @P0 SYNCS.ARRIVE.TRANS64.RED.A1T0 RZ, [R0+URZ], RZ ;  /* 0x000000ff00ff09a7 */ /* 0x0003e2000810043f */
[----:B----4-:R-:W-:-:S13]  /*3b40*/  ISETP.GT.U32.AND P0, PT, R4, 0x1, PT ;  /* 0x000000010400780c */ /* 0x010fda0003f04070 */
[----:B-1----:R-:W-:Y:S05]  /*3b50*/  @P0 BRA `(.L_x_31) ;  /* 0x0000000000040947 */ /* 0x002fea0003800000 */
[----:B------:R-:W-:Y:S01]  /*3b60*/  BPT.TRAP 0x1 ;  /* 0x000000040000795c */ /* 0x000fe20000300000 */
.L_x_31:
[----:B------:R-:W2:Y:S01]  /*3b70*/  LDL R3, [R1+0xdc] ;  /* 0x0000dc0001037983 */ /* 0x000ea20000100800 */
[----:B-----5:R-:W-:Y:S01]  /*3b80*/  R2UR UR5, R5 ;  /* 0x00000000050572ca */ /* 0x020fe200000e0000 */
[----:B------:R-:W1:Y:S01]  /*3b90*/  LDC R4, c[0x0][0x288] ;  /* 0x0000a200ff047b82 */ /* 0x000e620000000800 */
[----:B------:R-:W-:Y:S01]  /*3ba0*/  IMAD R12, R19, 0xf0, RZ ;  /* 0x000000f0130c7824 */ /* 0x000fe200078e02ff */
[----:B------:R-:W4:Y:S01]  /*3bb0*/  LDL.LU R0, [R1+0xd0] ;  /* 0x0000d00001007983 */ /* 0x000f220000300800 */
[----:B------:R-:W-:Y:S01]  /*3bc0*/  ULDC UR4, c[0x0][0x284] ;  /* 0x0000a10000047ab9 */ /* 0x000fe20000000800 */
[----:B------:R-:W-:Y:S02]  /*3bd0*/  ULDC.64 UR8, c[0x0][0x5d0] ;  /* 0x0001740000087ab9 */ /* 0x000fe40000000a00 */
[----:B------:R-:W3:Y:S01]  /*3be0*/  LDL R226, [R1+0xb8] ;  /* 0x0000b80001e27983 */ /* 0x000ee20000100800 */
[----:B------:R-:W0:Y:S01]  /*3bf0*/  S2R R5, SR_TID.X ;  /* 0x0000000000057919 */ /* 0x000e220000002100 */
[----:B-1----:R-:W-:-:S02]  /*3c00*/  ISETP.GE.AND P0, PT, R12, R4, PT ;  /* 0x000000040c00720c */ /* 0x002fc40003f06270 */
[----:B0-----:R-:W-:-:S04]  /*3c10*/  LOP3.LUT R15, R5, 0x60, RZ, 0xc0, !PT ;  /* 0x00000060050f7812 */ /* 0x001fc800078ec0ff */
[----:B------:R-:W-:Y:S01]  /*3c20*/  SHF.R.U32.HI R15, RZ, 0x1, R15 ;  /* 0x00000001ff0f7819 */ /* 0x000fe2000001160f */
[----:B------:R-:W-:Y:S02]  /*3c30*/  IMAD.SHL.U32 R13, R5, 0x2, RZ ;  /* 0x00000002050d7824 */ /* 0x000fe400078e00ff */
[----:B------:R-:W-:Y:S01]  /*3c40*/  IMAD.MOV.U32 R6, RZ, RZ, -0x1 ;  /* 0xffffffffff067424 */ /* 0x000fe200078e00ff */
[----:B--2---:R-:W-:Y:S02]  /*3c50*/  R2UR UR6, R3 ;  /* 0x00000000030672ca */ /* 0x004fe400000e0000 */
[----:B------:R-:W-:Y:S02]  /*3c60*/  SHF.R.U32.HI R3, RZ, 0x7, R5 ;  /* 0x00000007ff037819 */ /* 0x000fe40000011605 */
[----:B----4-:R-:W-:Y:S02]  /*3c70*/  R2UR UR7, R0 ;  /* 0x00000000000772ca */ /* 0x010fe400000e0000 */
[----:B------:R-:W-:-:S02]  /*3c80*/  LOP3.LUT R3, R3, 0x1, RZ, 0xc0, !PT ;  /* 0x0000000103037812 */ /* 0x000fc400078ec0ff */
[----:B------:R-:W-:-:S03]  /*3c90*/  SHF.R.U32.HI R0, RZ, 0x2, R5 ;  /* 0x00000002ff007819 */ /* 0x000fc60000011605 */
[----:B------:R-:W-:Y:S01]  /*3ca0*/  IMAD.SHL.U32 R14, R3, 0x40, RZ ;  /* 0x00000040030e7824 */ /* 0x000fe200078e00ff */
[----:B------:R-:W-:-:S04]  /*3cb0*/  LOP3.LUT R0, R0, 0x7, RZ, 0xc0, !PT ;  /* 0x0000000700007812 */ /* 0x000fc800078ec0ff */
[--C-:B------:R-:W-:Y:S02]  /*3cc0*/  LOP3.LUT R14, R14, 0x40, R0.reuse, 0xe2, !PT ;  /* 0x000000400e0e7812 */ /* 0x100fe400078ee200 */
[----:B------:R-:W-:-:S05]  /*3cd0*/  IADD3 R0, RZ, -R15, -R0 ;  /* 0x8000000fff007210 */ /* 0x000fca0007ffe800 */
[----:B------:R-:W-:Y:S02]  /*3ce0*/  IMAD R3, R3, -0x40, R0 ;  /* 0xffffffc003037824 */ /* 0x000fe400078e0200 */
[----:B------:R-:W-:-:S05]  /*3cf0*/  IMAD R0, R18, 0xc0, RZ ;  /* 0x000000c012007824 */ /* 0x000fca00078e02ff */
[C---:B------:R-:W-:Y:S02]  /*3d00*/  ISETP.GE.OR P0, PT, R0.reuse, UR4, P0 ;  /* 0x0000000400007c0c */ /* 0x040fe40008706670 */
[----:B------:R-:W-:Y:S01]  /*3d10*/  IADD3 R0, -R0, UR4, R3 ;  /* 0x0000000400007c10 */ /* 0x000fe2000fffe103 */
[----:B------:R-:W-:Y:S01]  /*3d20*/  UIADD3 UR4, UR6, UR5, URZ ;  /* 0x0000000506047290 */ /* 0x000fe2000fffe03f */
[----:B------:R-:W-:-:S03]  /*3d30*/  LOP3.LUT R3, R5, 0x3, RZ, 0xc0, !PT ;  /* 0x0000000305037812 */ /* 0x000fc600078ec0ff */
[----:B------:R-:W-:Y:S02]  /*3d40*/  USHF.R.U32.HI UR5, URZ, 0x4, UR4 ;  /* 0x000000043f057899 */ /* 0x000fe40008011604 */
[----:B------:R-:W-:Y:S02]  /*3d50*/  IMAD R3, R3, -0x2, R4 ;  /* 0xfffffffe03037824 */ /* 0x000fe400078e0204 */
[----:B------:R-:W-:Y:S01]  /*3d60*/  ULOP3.LUT UR5, UR5, 0x1, URZ, 0xc0, !UPT ;  /* 0x0000000105057892 */ /* 0x000fe2000f8ec03f */
[----:B---3--:R-:W-:Y:S01]  /*3d70*/  SHF.R.S32.HI R4, RZ, 0x1f, R226 ;  /* 0x0000001fff047819 */ /* 0x008fe200000114e2 */
[----:B------:R-:W-:Y:S01]  /*3d80*/  IMAD.IADD R3, R3, 0x1, -R12 ;  /* 0x0000000103037824 */ /* 0x000fe200078e0a0c */
[----:B------:R-:W-:Y:S01]  /*3d90*/  LOP3.LUT R12, R12, 0x6, R13, 0xf8, !PT ;  /* 0x000000060c0c7812 */ /* 0x000fe200078ef80d */
[----:B------:R-:W-:Y:S01]  /*3da0*/  UISETP.GT.U32.AND UP1, UPT, UR4, 0xf, UPT ;  /* 0x0000000f0400788c */ /* 0x000fe2000bf24070 */
[----:B------:R-:W-:Y:S01]  /*3db0*/  LOP3.LUT R14, R14, R15, RZ, 0xfc, !PT ;  /* 0x0000000f0e0e7212 */ /* 0x000fe200078efcff */
[----:B------:R-:W-:Y:S01]  /*3dc0*/  UISETP.NE.U32.AND UP0, UPT, UR5, 0x1, UPT ;  /* 0x000000010500788c */ /* 0x000fe2000bf05070 */
[----:B------:R-:W-:Y:S01]  /*3dd0*/  IMAD.MOV.U32 R15, RZ, RZ, RZ ;  /* 0x000000ffff0f7224 */ /* 0x000fe200078e00ff */
[----:B------:R-:W-:Y:S01]  /*3de0*/  SHF.R.S32.HI R13, RZ, 0x1f, R12 ;  /* 0x0000001fff0d7819 */ /* 0x000fe2000001140c */
[----:B------:R-:W-:Y:S01]  /*3df0*/  IMAD R5, R4, UR8, RZ ;  /* 0x0000000804057c24 */ /* 0x000fe2000f8e02ff */
[----:B------:R-:W-:-:S02]  /*3e00*/  UISETP.LT.U32.AND UP1, UPT, UR6, 0x10, UP1 ;  /* 0x000000100600788c */ /* 0x000fc40008f21070 */
[----:B------:R-:W-:Y:S01]  /*3e10*/  UISETP.GT.U32.AND UP0, UPT, UR6, 0xf, !UP0 ;  /* 0x0000000f0600788c */ /* 0x000fe2000c704070 */
[----:B------:R-:W-:Y:S01]  /*3e20*/  IMAD.WIDE R14, R18, 0xc0, R14 ;  /* 0x000000c0120e7825 */ /* 0x000fe200078e020e */
[----:B------:R-:W-:Y:S02]  /*3e30*/  ULOP3.LUT UR4, UR4, 0xf, URZ, 0xc0, !UPT ;  /* 0x0000000f04047892 */ /* 0x000fe4000f8ec03f */
[----:B------:R-:W-:Y:S01]  /*3e40*/  USEL UR6, URZ, 0x1, !UP1 ;  /* 0x000000013f067887 */ /* 0x000fe2000c800000 */
[C---:B------:R-:W-:Y:S01]  /*3e50*/  IMAD R5, R226.reuse, UR9, R5 ;  /* 0x00000009e2057c24 */ /* 0x040fe2000f8e0205 */
[----:B------:R-:W-:Y:S01]  /*3e60*/  USEL UR5, URZ, 0x1, !UP0 ;  /* 0x000000013f057887 */ /* 0x000fe2000c000000 */
[----:B------:R-:W-:-:S03]  /*3e70*/  IMAD.WIDE.U32 R18, R226, UR8, R12 ;  /* 0x00000008e2127c25 */ /* 0x000fc6000f8e000c */
[----:B------:R-:W-:Y:S01]  /*3e80*/  ULOP3.LUT UR7, UR5, UR7, UR6, 0x96, !UPT ;  /* 0x0000000705077292 */ /* 0x000fe2000f8e9606 */
[----:B------:R-:W-:Y:S02]  /*3e90*/  IMAD.IADD R19, R19, 0x1, R5 ;  /* 0x0000000113137824 */ /* 0x000fe400078e0205 */
[----:B------:R-:W-:-:S05]  /*3ea0*/  IMAD.U32 R5, RZ, RZ, UR4 ;  /* 0x00000004ff057e24 */ /* 0x000fca000f8e00ff */
[----:B------:R0:W-:Y:S02]  /*3eb0*/  STL [R1+0xc8], R5 ;  /* 0x0000c80501007387 */ /* 0x0001e40000100800 */
[----:B0-----:R-:W-:-:S05]  /*3ec0*/  IMAD.U32 R5, RZ, RZ, UR7 ;  /* 0x00000007ff057e24 */ /* 0x001fca000f8e00ff */
[----:B------:R0:W-:Y:S04]  /*3ed0*/  STL [R1+0xd0], R5 ;  /* 0x0000d00501007387 */ /* 0x0001e80000100800 */
[----:B------:R0:W-:Y:S01]  /*3ee0*/  STL [R1+0xd8], R6 ;  /* 0x0000d80601007387 */ /* 0x0001e20000100800 */
[----:B------:R-:W-:Y:S05]  /*3ef0*/  @P0 BRA `(.L_x_33) ;  /* 0x0000010c00c00947 */ /* 0x000fea0003800000 */
[----:B0-----:R-:W0:Y:S01]  /*3f00*/  LDC.64 R6, c[0x0][0x5c8] ;  /* 0x00017200ff067b82 */ /* 0x001e220000000a00 */
[----:B------:R-:W-:Y:S01]  /*3f10*/  FSETP.NEU.AND P2, PT, R16, RZ, PT ;  /* 0x000000ff1000720b */ /* 0x000fe20003f4d000 */
[----:B------:R-:W-:Y:S01]  /*3f20*/  BSSY B0, `(.L_x_33) ;  /* 0x00010ed000007945 */ /* 0x000fe20003800000 */
[----:B------:R-:W-:-:S04]  /*3f30*/  ISETP.GT.AND P0, PT, R3, RZ, PT ;  /* 0x000000ff0300720c */ /* 0x000fc80003f04270 */
[----:B------:R-:W-:Y:S01]  /*3f40*/  ISETP.GT.AND P1, PT, R0, RZ, P0 ;  /* 0x000000ff0000720c */ /* 0x000fe20000724270 */
[-C--:B0-----:R-:W-:Y:S02]  /*3f50*/  IMAD R22, R15, R6.reuse, RZ ;  /* 0x000000060f167224 */ /* 0x081fe400078e02ff */
[----:B------:R-:W-:-:S04]  /*3f60*/  IMAD.WIDE.U32 R18, R14, R6, R18 ;  /* 0x000000060e127225 */ /* 0x000fc800078e0012 */
[----:B------:R-:W-:-:S04]  /*3f70*/  IMAD R22, R14, R7, R22 ;  /* 0x000000070e167224 */ /* 0x000fc800078e0216 */
[----:B------:R-:W-:Y:S01]  /*3f80*/  IMAD.IADD R22, R19, 0x1, R22 ;  /* 0x0000000113167824 */ /* 0x000fe200078e0216 */
[----:B------:R-:W-:Y:S06]  /*3f90*/  @!P2 BRA `(.L_x_34) ;  /* 0x000000c800a0a947 */ /* 0x000fec0003800000 */
[----:B------:R-:W0:Y:S01]  /*3fa0*/  LDC.64 R8, c[0x0][0x5b8] ;  /* 0x00016e00ff087b82 */ /* 0x000e220000000a00 */
[----:B------:R-:W2:Y:S01]  /*3fb0*/  LDL.LU R225, [R1+0x80] ;  /* 0x0000800001e17983 */ /* 0x000ea20000300800 */
[----:B------:R-:W-:Y:S01]  /*3fc0*/  ULDC.64 UR6, c[0x0][0x208] ;  /* 0x0000820000067ab9 */ /* 0x000fe20000000a00 */
[----:B------:R-:W-:-:S05]  /*3fd0*/  ULDC.64 UR4, c[0x0][0x5c0] ;  /* 0x0001700000047ab9 */ /* 0x000fca0000000a00 */
[----:B------:R-:W1:Y:S01]  /*3fe0*/  LDC.64 R10, c[0x0][0x5b0] ;  /* 0x00016c00ff0a7b82 */ /* 0x000e620000000a00 */
[----:B0-----:R-:W-:Y:S01]  /*3ff0*/  IMAD.MOV.U32 R5, RZ, RZ, R9 ;  /* 0x000000ffff057224 */ /* 0x001fe200078e0009 */
[----:B------:R0:W-:Y:S01]  /*4000*/  STL [R1+0xa0], R8 ;  /* 0x0000a00801007387 */ /* 0x0001e20000100800 */
[----:B------:R-:W-:-:S04]  /*4010*/  IMAD.MOV.U32 R227, RZ, RZ, R8 ;  /* 0x000000ffffe37224 */ /* 0x000fc800078e0008 */
[-C--:B------:R-:W-:Y:S02]  /*4020*/  IMAD R4, R4, R227.reuse, RZ ;  /* 0x000000e304047224 */ /* 0x080fe400078e02ff */
[C---:B------:R-:W-:Y:S01]  /*4030*/  IMAD.WIDE.U32 R20, R226.reuse, R227, R12 ;  /* 0x000000e3e2147225 */ /* 0x040fe200078e000c */
[----:B0-----:R-:W0:Y:S03]  /*4040*/  LDC.64 R8, c[0x0][0x5a8] ;  /* 0x00016a00ff087b82 */ /* 0x001e260000000a00 */
[----:B------:R-:W-:Y:S02]  /*4050*/  IMAD R23, R226, R5, R4 ;  /* 0x00000005e2177224 */ /* 0x000fe400078e0204 */
[----:B-1----:R-:W-:Y:S02]  /*4060*/  IMAD R4, R15, R10, RZ ;  /* 0x0000000a0f047224 */ /* 0x002fe400078e02ff */
[----:B------:R-:W-:Y:S01]  /*4070*/  IMAD.IADD R229, R21, 0x1, R23 ;  /* 0x0000000115e57824 */ /* 0x000fe200078e0217 */
[----:B------:R-:W-:Y:S01]  /*4080*/  STL [R1+0xa4], R23 ;  /* 0x0000a41701007387 */ /* 0x000fe20000100800 */
[----:B------:R-:W-:-:S02]  /*4090*/  IMAD.MOV.U32 R228, RZ, RZ, R20 ;  /* 0x000000ffffe47224 */ /* 0x000fc400078e0014 */
[C---:B------:R-:W-:Y:S01]  /*40a0*/  IMAD R224, R14.reuse, R11, R4 ;  /* 0x0000000b0ee07224 */ /* 0x040fe200078e0204 */
[----:B------:R0:W-:Y:S01]  /*40b0*/  STL.64 [R1+0xb0], R20 ;  /* 0x0000b01401007387 */ /* 0x0001e20000100a00 */
[----:B------:R-:W-:-:S03]  /*40c0*/  IMAD.WIDE.U32 R4, R14, R10, R228 ;  /* 0x0000000a0e047225 */ /* 0x000fc600078e00e4 */
[----:B------:R1:W-:Y:S01]  /*40d0*/  STL [R1+0xc4], R224 ;  /* 0x0000c4e001007387 */ /* 0x0003e20000100800 */
[----:B------:R-:W-:Y:S01]  /*40e0*/  IMAD.IADD R5, R5, 0x1, R224 ;  /* 0x0000000105057824 */ /* 0x000fe200078e02e0 */
[----:B0-----:R-:W-:-:S04]  /*40f0*/  LEA R20, P2, R4, R8, 0x1 ;  /* 0x0000000804147211 */ /* 0x001fc800078408ff */
[----:B------:R-:W-:Y:S01]  /*4100*/  LEA.HI.X R21, R4, R9, R5, 0x1, P2 ;  /* 0x0000000904157211 */ /* 0x000fe200010f0c05 */
[----:B------:R-:W-:-:S04]  /*4110*/  IMAD.MOV.U32 R5, RZ, RZ, R224 ;  /* 0x000000ffff057224 */ /* 0x000fc800078e00e0 */
[----:B-1----:R0:W3:Y:S01]  /*4120*/  @P1 LDG.E.LTC128B.U16 R224, desc[UR6][R20.64] ;  /* 0x0000000614e01981 */ /* 0x0020e2000c1e1520 */
[C---:B------:R-:W-:Y:S01]  /*4130*/  LEA R4, P2, R18.reuse, UR4, 0x1 ;  /* 0x0000000412047c11 */ /* 0x040fe2000f8408ff */
[----:B------:R-:W-:Y:S01]  /*4140*/  BSSY B1, `(.L_x_35) ;  /* 0x0000013000017945 */ /* 0x000fe20003800000 */
[----:B------:R-:W-:Y:S01]  /*4150*/  ISETP.GT.AND P3, PT, R3, 0x1, PT ;  /* 0x000000010300780c */ /* 0x000fe20003f64270 */
[----:B0-----:R-:W-:Y:S01]  /*4160*/  IMAD.MOV.U32 R21, RZ, RZ, R5 ;  /* 0x000000ffff157224 */ /* 0x001fe200078e0005 */
[----:B------:R-:W-:Y:S01]  /*4170*/  LEA.HI.X R5, R18, UR5, R22, 0x1, P2 ;  /* 0x0000000512057c11 */ /* 0x000fe200090f0c16 */
[----:B------:R-:W-:-:S04]  /*4180*/  IMAD.WIDE.U32 R18, R14, R10, R12 ;  /* 0x0000000a0e127225 */ /* 0x000fc800078e000c */
[----:B------:R-:W-:Y:S02]  /*4190*/  IMAD.IADD R19, R21, 0x1, R19 ;  /* 0x0000000115137824 */ /* 0x000fe400078e0213 */
[----:B------:R-:W-:-:S04]  /*41a0*/  IMAD.WIDE.U32 R18, R226, R227, R18 ;  /* 0x000000e3e2127225 */ /* 0x000fc800078e0012 */
[----:B------:R-:W-:Y:S02]  /*41b0*/  IMAD.IADD R19, R23, 0x1, R19 ;  /* 0x0000000117137824 */ /* 0x000fe400078e0213 */
[----:B---3--:R-:W-:-:S05]  /*41c0*/  HADD2.F32 R20, -RZ, R224.H0_H0 ;  /* 0x200000e0ff147230 */ /* 0x008fca0000004100 */
[----:B------:R-:W-:-:S04]  /*41d0*/  FMUL R20, R20, R16 ;  /* 0x0000001014147220 */ /* 0x000fc80000400000 */
[----:B--2---:R-:W-:Y:S01]  /*41e0*/  FFMA R22, R225, R2, R20 ;  /* 0x00000002e1167223 */ /* 0x004fe20000000014 */
[----:B------:R-:W-:-:S04]  /*41f0*/  LEA R20, P2, R18, R8, 0x1 ;  /* 0x0000000812147211 */ /* 0x000fc800078408ff */
[----:B------:R-:W-:Y:S02]  /*4200*/  LEA.HI.X R21, R18, R9, R19, 0x1, P2 ;  /* 0x0000000912157211 */ /* 0x000fe400010f0c13 */
[----:B------:R-:W-:Y:S02]  /*4210*/  ISETP.GT.AND P2, PT, R0, RZ, P3 ;  /* 0x000000ff0000720c */ /* 0x000fe40001f44270 */
[----:B------:R-:W-:-:S05]  /*4220*/  F2FP.F16.F32.PACK_AB R18, RZ, R22 ;  /* 0x00000016ff12723e */ /* 0x000fca00000000ff */
[----:B------:R0:W-:Y:S06]  /*4230*/  @P1 STG.E.U16 desc[UR6][R4.64], R18 ;  /* 0x0000001204001986 */ /* 0x0001ec000c101506 */
[----:B------:R-:W-:Y:S05]  /*4240*/  @!P2 BRA `(.L_x_36) ;  /* 0x000000000008a947 */ /* 0x000fea0003800000 */
[----:B------:R-:W-:Y:S02]  /*4250*/  ULDC.64 UR4, c[0x0][0x208] ;  /* 0x0000820000047ab9 */ /* 0x000fe40000000a00 */
[----:B------:R1:W5:Y:S03]  /*4260*/  LDG.E.LTC128B.U16 R224, desc[UR4][R20.64+0x2] ;  /* 0x0000020414e07981 */ /* 0x000366000c1e1520 */
.L_x_36:
[----:B------:R-:W-:Y:S05]  /*4270*/  BSYNC B1 ;  /* 0x0000000000017941 */ /* 0x000fea0003800000 */
.L_x_35:
[----:B------:R-:W2:Y:S01]  /*4280*/  LDL.LU R19, [R1+0x84] ;  /* 0x0000840001137983 */ /* 0x000ea20000300800 */
[----:B0----5:R-:W-:-:S03]  /*4290*/  HADD2.F32 R18, -RZ, R224.H0_H0 ;  /* 0x200000e0ff127230 */ /* 0x021fc60000004100 */
[----:B------:R0:W-:Y:S02]  /*42a0*/  STL [R1+0xf8], R26 ;  /* 0x0000f81a01007387 */ /* 0x0001e40000100800 */
[----:B------:R-:W-:Y:S02]  /*42b0*/  FMUL R18, R18, R16 ;  /* 0x0000001012127220 */ /* 0x000fe40000400000 */
[----:B0-----:R-:W3:Y:S04]  /*42c0*/  LDL R26, [R1+0xc4] ;  /* 0x0000c400011a7983 */ /* 0x001ee80000100800 */
[----:B------:R-:W-:Y:S04]  /*42d0*/  STL [R1+0xf4], R25 ;  /* 0x0000f41901007387 */ /* 0x000fe80000100800 */
[----:B------:R0:W-:Y:S04]  /*42e0*/  STL [R1+0xf0], R24 ;  /* 0x0000f01801007387 */ /* 0x0001e80000100800 */
[----:B0-----:R-:W4:Y:S04]  /*42f0*/  LDL R24, [R1+0xa0] ;  /* 0x0000a00001187983 */ /* 0x001f280000100800 */
[----:B------:R1:W-:Y:S04]  /*4300*/  STL [R1+0xec], R21 ;  /* 0x0000ec1501007387 */ /* 0x0003e80000100800 */
[----:B-1----:R-:W4:Y:S04]  /*4310*/  LDL R21, [R1+0xb8] ;  /* 0x0000b80001157983 */ /* 0x002f280000100800 */
[----:B------:R0:W-:Y:S04]  /*4320*/  STL [R1+0xe8], R20 ;  /* 0x0000e81401007387 */ /* 0x0001e80000100800 */
[----:B0-----:R-:W4:Y:S04]  /*4330*/  LDL.LU R20, [R1+0x88] ;  /* 0x0000880001147983 */ /* 0x001f280000300800 */
[----:B------:R-:W-:Y:S04]  /*4340*/  STL [R1+0xe4], R17 ;  /* 0x0000e41101007387 */ /* 0x000fe80000100800 */
[----:B------:R-:W-:Y:S01]  /*4350*/  STL [R1+0xe0], R3 ;  /* 0x0000e00301007387 */ /* 0x000fe20000100800 */
[----:B--2---:R-:W-:-:S03]  /*4360*/  FFMA R225, R19, R2, R18 ;  /* 0x0000000213e17223 */ /* 0x004fc60000000012 */
[----:B------:R-:W2:Y:S01]  /*4370*/  LDL.64 R18, [R1+0xb0] ;  /* 0x0000b00001127983 */ /* 0x000ea20000100a00 */
[C---:B------:R-:W-:Y:S01]  /*4380*/  SHF.L.U64.HI R23, R10.reuse, 0x3, R11 ;  /* 0x000000030a177819 */ /* 0x040fe2000001020b */
[----:B------:R-:W-:Y:S01]  /*4390*/  IMAD.SHL.U32 R22, R10, 0x8, RZ ;  /* 0x000000080a167824 */ /* 0x000fe200078e00ff */
[----:B------:R-:W-:Y:S01]  /*43a0*/  ISETP.GT.AND P1, PT, R0, 0x8, P0 ;  /* 0x000000080000780c */ /* 0x000fe20000724270 */
[----:B------:R-:W-:Y:S01]  /*43b0*/  ULDC.64 UR4, c[0x0][0x208] ;  /* 0x0000820000047ab9 */ /* 0x000fe20000000a00 */
[----:B------:R-:W-:Y:S01]  /*43c0*/  F2FP.F16.F32.PACK_AB R225, RZ, R225 ;  /* 0x000000e1ffe1723e */ /* 0x000fe200000000ff */
[----:B------:R-:W-:-:S04]  /*43d0*/  IMAD.WIDE.U32 R226, R14, R10, R22 ;  /* 0x0000000a0ee27225 */ /* 0x000fc800078e0016 */
[----:B---3--:R-:W-:Y:S01]  /*43e0*/  IMAD.IADD R25, R26, 0x1, R227 ;  /* 0x000000011a197824 */ /* 0x008fe200078e02e3 */
[----:B------:R-:W-:Y:S04]  /*43f0*/  @P2 STG.E.U16 desc[UR4][R4.64+0x2], R225 ;  /* 0x000002e104002986 */ /* 0x000fe8000c101504 */
[----:B------:R-:W-:Y:S01]  /*4400*/  STL [R1+0x84], R25 ;  /* 0x0000841901007387 */ /* 0x000fe20000100800 */
[----:B--2---:R-:W-:-:S05]  /*4410*/  IADD3 R19, P4, R18, R226, RZ ;  /* 0x000000e212137210 */ /* 0x004fca0007f9e0ff */
[----:B------:R-:W-:Y:S01]  /*4420*/  IMAD.X R26, R25, 0x1, R229, P4 ;  /* 0x00000001191a7824 */ /* 0x000fe200020e06e5 */
[----:B------:R-:W-:-:S04]  /*4430*/  LEA R18, P4, R19, R8, 0x1 ;  /* 0x0000000813127211 */ /* 0x000fc800078808ff */
[----:B------:R-:W-:Y:S02]  /*4440*/  LEA.HI.X R19, R19, R9, R26, 0x1, P4 ;  /* 0x0000000913137211 */ /* 0x000fe400020f0c1a */
[----:B------:R0:W5:Y:S04]  /*4450*/  LDL.LU R26, [R1+0xf8] ;  /* 0x0000f800011a7983 */ /* 0x0001680000300800 */
[----:B------:R-:W2:Y:S04]  /*4460*/  @P1 LDG.E.LTC128B.U16 R224, desc[UR4][R18.64] ;  /* 0x0000000412e01981 */ /* 0x000ea8000c1e1520 */
[----:B--2---:R1:W-:Y:S01]  /*4470*/  STL [R1+0x80], R224 ;  /* 0x000080e001007387 */ /* 0x0043e20000100800 */
[----:B------:R-:W-:-:S03]  /*4480*/  IMAD.MOV.U32 R18, RZ, RZ, R224 ;  /* 0x000000ffff127224 */ /* 0x000fc600078e00e0 */
[----:B------:R-:W2:Y:S02]  /*4490*/  LDL R19, [R1+0xa4] ;  /* 0x0000a40001137983 */ /* 0x000ea40000100800 */
[----:B------:R-:W-:Y:S01]  /*44a0*/  HADD2.F32 R18, -RZ, R18.H0_H0 ;  /* 0x20000012ff127230 */ /* 0x000fe20000004100 */
[----:B-1----:R-:W-:-:S04]  /*44b0*/  IADD3 R224, P2, R12, R226, RZ ;  /* 0x000000e20ce07210 */ /* 0x002fc80007f5e0ff */
[----:B------:R-:W-:Y:S01]  /*44c0*/  FMUL R18, R18, R16 ;  /* 0x0000001012127220 */ /* 0x000fe20000400000 */
[----:B------:R-:W-:-:S03]  /*44d0*/  IMAD.X R225, R13, 0x1, R25, P2 ;  /* 0x000000010de17824 */ /* 0x000fc600010e0619 */
[----:B----4-:R-:W-:Y:S01]  /*44e0*/  FFMA R20, R20, R2, R18 ;  /* 0x0000000214147223 */ /* 0x010fe20000000012 */
[----:B------:R0:W5:Y:S01]  /*44f0*/  LDL.LU R25, [R1+0xf4] ;  /* 0x0000f40001197983 */ /* 0x0001620000300800 */
[----:B------:R-:W-:-:S03]  /*4500*/  IMAD.WIDE.U32 R224, R21, R24, R224 ;  /* 0x0000001815e07225 */ /* 0x000fc600078e00e0 */
[----:B------:R0:W5:Y:S01]  /*4510*/  LDL.LU R24, [R1+0xf0] ;  /* 0x0000f00001187983 */ /* 0x0001620000300800 */
[----:B------:R-:W-:-:S03]  /*4520*/  LEA R18, P2, R224, R8, 0x1 ;  /* 0x00000008e0127211 */ /* 0x000fc600078408ff */
[----:B------:R0:W5:Y:S01]  /*4530*/  LDL.LU R21, [R1+0xec] ;  /* 0x0000ec0001157983 */ /* 0x0001620000300800 */
[----:B--2---:R-:W-:Y:S02]  /*4540*/  IMAD.IADD R19, R19, 0x1, R225 ;  /* 0x0000000113137824 */ /* 0x004fe400078e02e1 */
[----:B------:R-:W-:-:S03]  /*4550*/  IMAD.SHL.U32 R225, R6, 0x10, RZ ;  /* 0x0000001006e17824 */ /* 0x000fc600078e00ff */
[----:B------:R-:W-:Y:S02]  /*4560*/  LEA.HI.X R19, R224, R9, R19, 0x1, P2 ;  /* 0x00000009e0137211 */ /* 0x000fe400010f0c13 */
[----:B------:R-:W-:Y:S02]  /*4570*/  F2FP.F16.F32.PACK_AB R224, RZ, R20 ;  /* 0x00000014ffe0723e */ /* 0x000fe400000000ff */
[----:B------:R0:W5:Y:S01]  /*4580*/  LDL.LU R20, [R1+0xe8] ;  /* 0x0000e80001147983 */ /* 0x0001620000300800 */
[----:B------:R-:W-:Y:S02]  /*4590*/  ISETP.GT.AND P2, PT, R0, 0x8, P3 ;  /* 0x000000080000780c */ /* 0x000fe40001f44270 */
[----:B------:R-:W-:Y:S01]  /*45a0*/  PRMT R17, R224, 0x7610, R17 ;  /* 0x00007610e0117816 */ /* 0x000fe20000000011 */
[----:B------:R1:W-:Y:S01]  /*45b0*/  STL [R1+0xd4], R225 ;  /* 0x0000d4e101007387 */ /* 0x0003e20000100800 */
[----:B------:R-:W-:Y:S02]  /*45c0*/  IADD3 R224, P4, R225, R4, RZ ;  /* 0x00000004e1e07210 */ /* 0x000fe40007f9e0ff */
[----:B------:R-:W-:-:S02]  /*45d0*/  PRMT R3, R17, 0x7610, R3 ;  /* 0x0000761011037816 */ /* 0x000fc40000000003 */
[----:B-1----:R-:W-:-:S05]  /*45e0*/  SHF.L.U64.HI R225, R6, 0x4, R7 ;  /* 0x0000000406e17819 */ /* 0x002fca0000010207 */
[----:B------:R1:W-:Y:S04]  /*45f0*/  STL [R1+0xcc], R225 ;  /* 0x0000cce101007387 */ /* 0x0003e80000100800 */
[----:B------:R0:W5:Y:S01]  /*4600*/  LDL.LU R17, [R1+0xe4] ;  /* 0x0000e40001117983 */ /* 0x0001620000300800 */
[----:B-1----:R-:W-:-:S05]  /*4610*/  IMAD.X R225, R225, 0x1, R5, P4 ;  /* 0x00000001e1e17824 */ /* 0x002fca00020e0605 */
[----:B------:R1:W-:Y:S04]  /*4620*/  @P1 STG.E.U16 desc[UR4][R224.64], R3 ;  /* 0x00000003e0001986 */ /* 0x0003e8000c101504 */
[----:B-1----:R0:W5:Y:S01]  /*4630*/  LDL.LU R3, [R1+0xe0] ;  /* 0x0000e00001037983 */ /* 0x0021620000300800 */
[----:B------:R-:W-:Y:S04]  /*4640*/  BSSY B1, `(.L_x_37) ;  /* 0x0000007000017945 */ /* 0x000fe80003800000 */
[----:B------:R-:W-:Y:S05]  /*4650*/  @!P2 BRA `(.L_x_38) ;  /* 0x000000000014a947 */ /* 0x000fea0003800000 */
[----:B------:R-:W-:Y:S01]  /*4660*/  ULDC.64 UR4, c[0x0][0x208] ;  /* 0x0000820000047ab9 */ /* 0x000fe20000000a00 */
[----:B------:R1:W-:Y:S04]  /*4670*/  STL [R1+0xe0], R0 ;  /* 0x0000e00001007387 */ /* 0x0003e80000100800 */
[----:B-1----:R-:W2:Y:S04]  /*4680*/  LDG.E.LTC128B.U16 R0, desc[UR4][R18.64+0x2] ;  /* 0x0000020412007981 */ /* 0x002ea8000c1e1520 */
[----:B--2---:R1:W-:Y:S04]  /*4690*/  STL [R1+0x80], R0 ;  /* 0x0000800001007387 */ /* 0x0043e80000100800 */
[----:B-1----:R1:W5:Y:S02]  /*46a0*/  LDL.LU R0, [R1+0xe0] ;  /* 0x0000e00001007983 */ /* 0x0023640000300800 */
.L_x_38:
[----:B------:R-:W-:Y:S05]  /*46b0*/  BSYNC B1 ;  /* 0x0000000000017941 */ /* 0x000fea0003800000 */
.L_x_37:
[----:B------:R-:W-:Y:S04]  /*46c0*/  STL [R1+0xf8], R10 ;  /* 0x0000f80a01007387 */ /* 0x000fe80000100800 */
[----:B------:R2:W-:Y:S04]  /*46d0*/  STL [R1+0xf4], R9 ;  /* 0x0000f40901007387 */ /* 0x0005e80000100800 */
[----:B--2---:R-:W2:Y:S04]  /*46e0*/  LDL.LU R9, [R1+0x8c] ;  /* 0x00008c0001097983 */ /* 0x004ea80000300800 */
[----:B------:R-:W-:Y:S04]  /*46f0*/  STL [R1+0xf0], R8 ;  /* 0x0000f00801007387 */ /* 0x000fe80000100800 */
[----:B------:R-:W-:Y:S04]  /*4700*/  STL [R1+0xec], R7 ;  /* 0x0000ec0701007387 */ /* 0x000fe80000100800 */
[----:B------:R-:W-:Y:S04]  /*4710*/  STL [R1+0xe8], R6 ;  /* 0x0000e80601007387 */ /* 0x000fe80000100800 */
[----:B------:R3:W-:Y:S04]  /*4720*/  STL [R1+0xe4], R5 ;  /* 0x0000e40501007387 */ /* 0x0007e80000100800 */
[----:B---3--:R-:W3:Y:S01]  /*4730*/  LDL.LU R5, [R1+0x80] ;  /* 0x0000800001057983 */ /* 0x008ee20000300800 */
[----:B------:R-:W-:-:S03]  /*4740*/  ULDC.64 UR4, c[0x0][0x208] ;  /* 0x0000820000047ab9 */ /* 0x000fc60000000a00 */
[----:B------:R4:W-:Y:S01]  /*4750*/  STL [R1+0xe0], R4 ;  /* 0x0000e00401007387 */ /* 0x0009e20000100800 */
[----:B---3--:R-:W-:-:S05]  /*4760*/  HADD2.F32 R10, -RZ, R5.H0_H0 ;  /* 0x20000005ff0a7230 */ /* 0x008fca0000004100 */
[----:B------:R-:W-:-:S04]  /*4770*/  FMUL R10, R10, R16 ;  /* 0x000000100a0a7220 */ /* 0x000fc80000400000 */
[----:B--2---:R-:W-:Y:S01]  /*4780*/  FFMA R9, R9, R2, R10 ;  /* 0x0000000209097223 */ /* 0x004fe2000000000a */
[----:B----4-:R-:W-:Y:S01]  /*4790*/  PRMT R4, R5, 0x7610, R4 ;  /* 0x0000761005047816 */ /* 0x010fe20000000004 */
[----:B------:R2:W5:Y:S02]  /*47a0*/  LDL.LU R10, [R1+0xf8] ;  /* 0x0000f800010a7983 */ /* 0x0005640000300800 */
[----:B-----5:R-:W-:Y:S02]  /*47b0*/  ISETP.GT.AND P1, PT, R3, 0x8, PT ;  /* 0x000000080300780c */ /* 0x020fe40003f24270 */
[----:B------:R-:W-:Y:S02]  /*47c0*/  F2FP.F16.F32.PACK_AB R8, RZ, R9 ;  /* 0x00000009ff08723e */ /* 0x000fe400000000ff */
[----:B------:R2:W5:Y:S02]  /*47d0*/  LDL.LU R9, [R1+0xf4] ;  /* 0x0000f40001097983 */ /* 0x0005640000300800 */
[----:B------:R-:W-:-:S02]  /*47e0*/  PRMT R7, R8, 0x7610, R7 ;  /* 0x0000761008077816 */ /* 0x000fc40000000007 */
[----:B------:R2:W5:Y:S01]  /*47f0*/  LDL.LU R8, [R1+0xf0] ;  /* 0x0000f00001087983 */ /* 0x0005620000300800 */
[----:B------:R-:W-:Y:S02]  /*4800*/  ISETP.GT.AND P4, PT, R0, RZ, P1 ;  /* 0x000000ff0000720c */ /* 0x000fe40000f84270 */
[----:B------:R-:W-:Y:S02]  /*4810*/  PRMT R6, R7, 0x7610, R6 ;  /* 0x0000761007067816 */ /* 0x000fe40000000006 */
[----:B------:R2:W5:Y:S04]  /*4820*/  LDL.LU R7, [R1+0xec] ;  /* 0x0000ec0001077983 */ /* 0x0005680000300800 */
[----:B------:R3:W-:Y:S04]  /*4830*/  @P2 STG.E.U16 desc[UR4][R224.64+0x2], R6 ;  /* 0x00000206e0002986 */ /* 0x0007e8000c101504 */
[----:B---3--:R2:W5:Y:S04]  /*4840*/  LDL.LU R6, [R1+0xe8] ;  /* 0x0000e80001067983 */ /* 0x0085680000300800 */
[----:B------:R2:W5:Y:S04]  /*4850*/  LDL.LU R5, [R1+0xe4] ;  /* 0x0000e40001057983 */ /* 0x0005680000300800 */
[----:B------:R3:W-:Y:S04]  /*4860*/  STL.S16 [R1+0x80], R4 ;  /* 0x0000800401007387 */ /* 0x0007e80000100600 */
[----:B---3--:R2:W5:Y:S01]  /*4870*/  LDL.LU R4, [R1+0xe0] ;  /* 0x0000e00001047983 */ /* 0x0085620000300800 */
[----:B------:R-:W-:Y:S04]  /*4880*/  BSSY B1, `(.L_x_39) ;  /* 0x0000007000017945 */ /* 0x000fe80003800000 */
[----:B------:R-:W-:Y:S05]  /*4890*/  @!P4 BRA `(.L_x_40) ;  /* 0x000000000014c947 */ /* 0x000fea0003800000 */
[----:B------:R-:W-:Y:S01]  /*48a0*/  ULDC.64 UR4, c[0x0][0x208] ;  /* 0x0000820000047ab9 */ /* 0x000fe20000000a00 */
[----:B------:R3:W-:Y:S04]  /*48b0*/  STL [R1+0xe0], R0 ;  /* 0x0000e00001007387 */ /* 0x0007e80000100800 */
[----:B---3--:R-:W3:Y:S04]  /*48c0*/  LDG.E.LTC128B.U16 R0, desc[UR4][R20.64+0x10] ;  /* 0x0000100414007981 */ /* 0x008ee8000c1e1520 */
[----:B---3--:R3:W-:Y:S04]  /*48d0*/  STL [R1+0x80], R0 ;  /* 0x0000800001007387 */ /* 0x0087e80000100800 */
[----:B---3--:R3:W5:Y:S02]  /*48e0*/  LDL.LU R0, [R1+0xe0] ;  /* 0x0000e00001007983 */ /* 0x0087640000300800 */
.L_x_40:
[----:B------:R-:W-:Y:S05]  /*48f0*/  BSYNC B1 ;  /* 0x0000000000017941 */ /* 0x000fea0003800000 */
.L_x_39:
[----:B------:R-:W-:Y:S04]  /*4900*/  STL [R1+0xf8], R12 ;  /* 0x0000f80c01007387 */ /* 0x000fe80000100800 */
[----:B------:R4:W-:Y:S04]  /*4910*/  STL [R1+0xf4], R11 ;  /* 0x0000f40b01007387 */ /* 0x0009e80000100800 */
[----:B----4-:R-:W4:Y:S04]  /*4920*/  LDL.LU R11, [R1+0x90] ;  /* 0x00009000010b7983 */ /* 0x010f280000300800 */
[----:B------:R-:W-:Y:S04]  /*4930*/  STL [R1+0xf0], R10 ;  /* 0x0000f00a01007387 */ /* 0x000fe80000100800 */
[----:B-----5:R-:W-:Y:S04]  /*4940*/  STL [R1+0xec], R9 ;  /* 0x0000ec0901007387 */ /* 0x020fe80000100800 */
[----:B------:R-:W-:Y:S04]  /*4950*/  STL [R1+0xe8], R8 ;  /* 0x0000e80801007387 */ /* 0x000fe80000100800 */
[----:B------:R0:W-:Y:S04]  /*4960*/  STL [R1+0xe4], R7 ;  /* 0x0000e40701007387 */ /* 0x0001e80000100800 */
[----:B0-----:R-:W2:Y:S01]  /*4970*/  LDL.LU R7, [R1+0x80] ;  /* 0x0000800001077983 */ /* 0x001ea20000300800 */
[----:B------:R-:W-:-:S03]  /*4980*/  ULDC.64 UR4, c[0x0][0x208] ;  /* 0x0000820000047ab9 */ /* 0x000fc60000000a00 */
[----:B------:R0:W-:Y:S01]  /*4990*/  STL [R1+0xe0], R6 ;  /* 0x0000e00601007387 */ /* 0x0001e20000100800 */
[----:B--2---:R-:W-:-:S05]  /*49a0*/  HADD2.F32 R12, -RZ, R7.H0_H0 ;  /* 0x20000007ff0c7230 */ /* 0x004fca0000004100 */
[----:B------:R-:W-:-:S04]  /*49b0*/  FMUL R12, R12, R16 ;  /* 0x000000100c0c7220 */ /* 0x000fc80000400000 */
[----:B----4-:R-:W-:Y:S01]  /*49c0*/  FFMA R11, R11, R2, R12 ;  /* 0x000000020b0b7223 */ /* 0x010fe2000000000c */
[----:B0-----:R-:W-:Y:S01]  /*49d0*/  PRMT R6, R7, 0x7610, R6 ;  /* 0x0000761007067816 */ /* 0x001fe20000000006 */
[----:B------:R0:W5:Y:S01]  /*49e0*/  LDL.LU R12, [R1+0xf8] ;  /* 0x0000f800010c7983 */ /* 0x0001620000300800 */
[----:B------:R-:W-:Y:S02]  /*49f0*/  ISETP.GT.AND P2, PT, R3, 0x9, PT ;  /* 0x000000090300780c */ /* 0x000fe40003f44270 */
[----:B------:R-:W-:Y:S02]  /*4a00*/  F2FP.F16.F32.PACK_AB R10, RZ, R11 ;  /* 0x0000000bff0a723e */ /* 0x000fe400000000ff */
[----:B------:R0:W5:Y:S02]  /*4a10*/  LDL.LU R11, [R1+0xf4] ;  /* 0x0000f400010b7983 */ /* 0x0001640000300800 */
[----:B------:R-:W-:Y:S02]  /*4a20*/  PRMT R9, R10, 0x7610, R9 ;  /* 0x000076100a097816 */ /* 0x000fe40000000009 */
[----:B------:R0:W5:Y:S01]  /*4a30*/  LDL.LU R10, [R1+0xf0] ;  /* 0x0000f000010a7983 */ /* 0x0001620000300800 */
[----:B------:R-:W-:-:S02]  /*4a40*/  ISETP.GT.AND P5, PT, R0, RZ, P2 ;  /* 0x000000ff0000720c */ /* 0x000fc400017a4270 */
[----:B------:R-:W-:Y:S02]  /*4a50*/  PRMT R8, R9, 0x7610, R8 ;  /* 0x0000761009087816 */ /* 0x000fe40000000008 */
[----:B------:R0:W5:Y:S04]  /*4a60*/  LDL.LU R9, [R1+0xec] ;  /* 0x0000ec0001097983 */ /* 0x0001680000300800 */
[----:B------:R2:W-:Y:S04]  /*4a70*/  @P4 STG.E.U16 desc[UR4][R4.64+0x10], R8 ;  /* 0x0000100804004986 */ /* 0x0005e8000c101504 */
[----:B--2---:R0:W5:Y:S04]  /*4a80*/  LDL.LU R8, [R1+0xe8] ;  /* 0x0000e80001087983 */ /* 0x0041680000300800 */
[----:B------:R0:W5:Y:S04]  /*4a90*/  LDL.LU R7, [R1+0xe4] ;  /* 0x0000e40001077983 */ /* 0x0001680000300800 */
[----:B------:R2:W-:Y:S04]  /*4aa0*/  STL.S16 [R1+0x80], R6 ;  /* 0x0000800601007387 */ /* 0x0005e80000100600 */
[----:B--2---:R0:W5:Y:S01]  /*4ab0*/  LDL.LU R6, [R1+0xe0] ;  /* 0x0000e00001067983 */ /* 0x0041620000300800 */
[----:B------:R-:W-:Y:S04]  /*4ac0*/  BSSY B1, `(.L_x_41) ;  /* 0x0000007000017945 */ /* 0x000fe80003800000 */
[----:B------:R-:W-:Y:S05]  /*4ad0*/  @!P5 BRA `(.L_x_42) ;  /* 0x000000000014d947 */ /* 0x000fea0003800000 */
[----:B------:R-:W-:Y:S01]  /*4ae0*/  ULDC.64 UR4, c[0x0][0x208] ;  /* 0x0000820000047ab9 */ /* 0x000fe20000000a00 */
[----:B------:R2:W-:Y:S04]  /*4af0*/  STL [R1+0xe0], R0 ;  /* 0x0000e00001007387 */ /* 0x0005e80000100800 */
[----:B--2---:R-:W2:Y:S04]  /*4b00*/  LDG.E.LTC128B.U16 R0, desc[UR4][R20.64+0x12] ;  /* 0x0000120414007981 */ /* 0x004ea8000c1e1520 */
[----:B--2---:R2:W-:Y:S04]  /*4b10*/  STL [R1+0x80], R0 ;  /* 0x0000800001007387 */ /* 0x0045e80000100800 */
[----:B--2---:R2:W5:Y:S02]  /*4b20*/  LDL.LU R0, [R1+0xe0] ;  /* 0x0000e00001007983 */ /* 0x0045640000300800 */
.L_x_42:
[----:B------:R-:W-:Y:S05]  /*4b30*/  BSYNC B1 ;  /* 0x0000000000017941 */ /* 0x000fea0003800000 */
.L_x_41:
[----:B-----5:R-:W-:Y:S04]  /*4b40*/  STL [R1+0xf8], R11 ;  /* 0x0000f80b01007387 */ /* 0x020fe80000100800 */
[----:B------:R4:W-:Y:S04]  /*4b50*/  STL [R1+0xf4], R10 ;  /* 0x0000f40a01007387 */ /* 0x0009e80000100800 */
[----:B----4-:R-:W4:Y:S04]  /*4b60*/  LDL.LU R10, [R1+0x94] ;  /* 0x00009400010a7983 */ /* 0x010f280000300800 */
[----:B------:R-:W-:Y:S04]  /*4b70*/  STL [R1+0xf0], R9 ;  /* 0x0000f00901007387 */ /* 0x000fe80000100800 */
[----:B------:R-:W-:Y:S04]  /*4b80*/  STL [R1+0xec], R8 ;  /* 0x0000ec0801007387 */ /* 0x000fe80000100800 */
[----:B------:R-:W-:Y:S04]  /*4b90*/  STL [R1+0xe8], R7 ;  /* 0x0000e80701007387 */ /* 0x000fe80000100800 */
[----:B------:R0:W-:Y:S04]  /*4ba0*/  STL [R1+0xe4], R6 ;  /* 0x0000e40601007387 */ /* 0x0001e80000100800 */
[----:B0-----:R-:W3:Y:S01]  /*4bb0*/  LDL.LU R6, [R1+0x80] ;  /* 0x0000800001067983 */ /* 0x001ee20000300800 */
[----:B------:R-:W-:-:S03]  /*4bc0*/  ULDC.64 UR4, c[0x0][0x208] ;  /* 0x0000820000047ab9 */ /* 0x000fc60000000a00 */
[----:B------:R0:W-:Y:S01]  /*4bd0*/  STL [R1+0xe0], R3 ;  /* 0x0000e00301007387 */ /* 0x0001e20000100800 */
[----:B---3--:R-:W-:-:S05]  /*4be0*/  HADD2.F32 R11, -RZ, R6.H0_H0 ;  /* 0x20000006ff0b7230 */ /* 0x008fca0000004100 */
[----:B------:R-:W-:-:S04]  /*4bf0*/  FMUL R11, R11, R16 ;  /* 0x000000100b0b7220 */ /* 0x000fc80000400000 */
[----:B----4-:R-:W-:Y:S01]  /*4c00*/  FFMA R10, R10, R2, R11 ;  /* 0x000000020a0a7223 */ /* 0x010fe2000000000b */
[----:B0-----:R-:W-:Y:S01]  /*4c10*/  PRMT R3, R6, 0x7610, R3 ;  /* 0x0000761006037816 */ /* 0x001fe20000000003 */
[----:B------:R0:W5:Y:S03]  /*4c20*/  LDL.LU R11, [R1+0xf8] ;  /* 0x0000f800010b7983 */ /* 0x0001660000300800 */
[----:B------:R-:W-:Y:S02]  /*4c30*/  F2FP.F16.F32.PACK_AB R9, RZ, R10 ;  /* 0x0000000aff09723e */ /* 0x000fe400000000ff */
[----:B------:R0:W5:Y:S02]  /*4c40*/  LDL.LU R10, [R1+0xf4] ;  /* 0x0000f400010a7983 */ /* 0x0001640000300800 */
[----:B------:R-:W-:Y:S02]  /*4c50*/  PRMT R8, R9, 0x7610, R8 ;  /* 0x0000761009087816 */ /* 0x000fe40000000008 */
[----:B------:R0:W5:Y:S01]  /*4c60*/  LDL.LU R9, [R1+0xf0] ;  /* 0x0000f00001097983 */ /* 0x0001620000300800 */
[----:B------:R-:W-:-:S02]  /*4c70*/  ISETP.GT.AND P4, PT, R0, 0x8, P1 ;  /* 0x000000080000780c */ /* 0x000fc40000f84270 */
        /* <DEDUP_REMOVED lines=14> */
.L_x_44:
[----:B------:R-:W-:Y:S05]  /*4d60*/  BSYNC B1 ;  /* 0x0000000000017941 */ /* 0x000fea0003800000 */
.L_x_43:
[----:B-----5:R-:W-:Y:S04]  /*4d70*/  STL [R1+0xf8], R9 ;  /* 0x0000f80901007387 */ /* 0x020fe80000100800 */
[----:B------:R4:W-:Y:S04]  /*4d80*/  STL [R1+0xf4], R8 ;  /* 0x0000f40801007387 */ /* 0x0009e80000100800 */
[----:B----4-:R-:W4:Y:S04]  /*4d90*/  LDL.LU R8, [R1+0x98] ;  /* 0x0000980001087983 */ /* 0x010f280000300800 */
[----:B------:R-:W-:Y:S04]  /*4da0*/  STL [R1+0xf0], R7 ;  /* 0x0000f00701007387 */ /* 0x000fe80000100800 */
[----:B------:R-:W-:Y:S04]  /*4db0*/  STL [R1+0xec], R6 ;  /* 0x0000ec0601007387 */ /* 0x000fe80000100800 */
        /* <DEDUP_REMOVED lines=29> */
.L_x_46:
[----:B------:R-:W-:Y:S05]  /*4f90*/  BSYNC B1 ;  /* 0x0000000000017941 */ /* 0x000fea0003800000 */
.L_x_45:
[----:B------:R4:W-:Y:S04]  /*4fa0*/  STL.64 [R1+0xf8], R24 ;  /* 0x0000f81801007387 */ /* 0x0009e80000100a00 */
[----:B----4-:R-:W4:Y:S04]  /*4fb0*/  LDL.LU R24, [R1+0x9c] ;  /* 0x00009c0001187983 */ /* 0x010f280000300800 */
[----:B------:R-:W3:Y:S04]  /*4fc0*/  LDL.LU R25, [R1+0x84] ;  /* 0x0000840001197983 */ /* 0x000ee80000300800 */
[----:B------:R0:W-:Y:S04]  /*4fd0*/  STL.64 [R1+0xf0], R20 ;  /* 0x0000f01401007387 */ /* 0x0001e80000100a00 */
[----:B0-----:R-:W2:Y:S04]  /*4fe0*/  LDL.64 R20, [R1+0xb0] ;  /* 0x0000b00001147983 */ /* 0x001ea80000100a00 */
[----:B------:R0:W-:Y:S04]  /*4ff0*/  STL.64 [R1+0xe8], R18 ;  /* 0x0000e81201007387 */ /* 0x0001e80000100a00 */
[----:B0-----:R-:W4:Y:S01]  /*5000*/  LDL.LU R19, [R1+0x88] ;  /* 0x0000880001137983 */ /* 0x001f220000300800 */
[----:B------:R-:W-:Y:S01]  /*5010*/  ULDC.64 UR4, c[0x0][0x208] ;  /* 0x0000820000047ab9 */ /* 0x000fe20000000a00 */
[----:B------:R-:W-:Y:S01]  /*5020*/  IMAD R18, R11, 0x78, RZ ;  /* 0x000000780b127824 */ /* 0x000fe200078e02ff */
[----:B-----5:R-:W-:Y:S01]  /*5030*/  ISETP.GT.AND P4, PT, R0, 0x80, P0 ;  /* 0x000000800000780c */ /* 0x020fe20000784270 */
[----:B------:R-:W-:Y:S04]  /*5040*/  STL [R1+0xe4], R4 ;  /* 0x0000e40401007387 */ /* 0x000fe80000100800 */
[----:B------:R0:W-:Y:S04]  /*5050*/  STL [R1+0xe0], R3 ;  /* 0x0000e00301007387 */ /* 0x0001e80000100800 */
[----:B0-----:R-:W2:Y:S01]  /*5060*/  LDL R3, [R1+0xa0] ;  /* 0x0000a00001037983 */ /* 0x001ea20000100800 */
[----:B---3--:R-:W-:-:S02]  /*5070*/  IMAD.MOV.U32 R227, RZ, RZ, R25 ;  /* 0x000000ffffe37224 */ /* 0x008fc400078e0019 */
[----:B----4-:R-:W-:-:S05]  /*5080*/  HADD2.F32 R15, -RZ, R19.H0_H0 ;  /* 0x20000013ff0f7230 */ /* 0x010fca0000004100 */
[----:B------:R-:W-:-:S04]  /*5090*/  FMUL R15, R15, R16 ;  /* 0x000000100f0f7220 */ /* 0x000fc80000400000 */
[----:B------:R-:W-:Y:S01]  /*50a0*/  FFMA R15, R24, R2, R15 ;  /* 0x00000002180f7223 */ /* 0x000fe2000000000f */
[----:B------:R-:W-:-:S04]  /*50b0*/  IMAD.WIDE.U32 R24, R10, 0x78, R226 ;  /* 0x000000780a187825 */ /* 0x000fc800078e00e2 */
[----:B------:R-:W-:Y:S01]  /*50c0*/  F2FP.F16.F32.PACK_AB R15, RZ, R15 ;  /* 0x0000000fff0f723e */ /* 0x000fe200000000ff */
[----:B------:R-:W-:Y:S01]  /*50d0*/  IMAD.IADD R227, R25, 0x1, R18 ;  /* 0x0000000119e37824 */ /* 0x000fe200078e0212 */
[----:B------:R0:W-:Y:S04]  /*50e0*/  STL.64 [R1+0x80], R24 ;  /* 0x0000801801007387 */ /* 0x0001e80000100a00 */
[----:B------:R3:W-:Y:S01]  /*50f0*/  @P5 STG.E.U16 desc[UR4][R224.64+0x12], R15 ;  /* 0x0000120fe0005986 */ /* 0x0007e2000c101504 */
[----:B--2---:R-:W-:Y:S02]  /*5100*/  IADD3 R11, P5, R20, R24, RZ ;  /* 0x00000018140b7210 */ /* 0x004fe40007fbe0ff */
[----:B------:R-:W-:Y:S01]  /*5110*/  PRMT R4, R19, 0x7610, R4 ;  /* 0x0000761013047816 */ /* 0x000fe20000000004 */
[----:B0-----:R-:W5:Y:S02]  /*5120*/  LDL.LU.64 R24, [R1+0xf8] ;  /* 0x0000f80001187983 */ /* 0x001f640000300a00 */
[----:B---3--:R-:W-:Y:S01]  /*5130*/  IMAD.X R15, R227, 0x1, R229, P5 ;  /* 0x00000001e30f7824 */ /* 0x008fe200028e06e5 */
[C---:B------:R-:W-:Y:S01]  /*5140*/  LEA R226, P5, R11.reuse, R8, 0x1 ;  /* 0x000000080be27211 */ /* 0x040fe200078a08ff */
[----:B------:R-:W5:Y:S04]  /*5150*/  LDL.LU.64 R20, [R1+0xf0] ;  /* 0x0000f00001147983 */ /* 0x000f680000300a00 */
[----:B------:R0:W-:Y:S02]  /*5160*/  STL [R1+0x8c], R227 ;  /* 0x00008ce301007387 */ /* 0x0001e40000100800 */
[----:B0-----:R-:W-:-:S02]  /*5170*/  LEA.HI.X R227, R11, R9, R15, 0x1, P5 ;  /* 0x000000090be37211 */ /* 0x001fc400028f0c0f */
[----:B------:R-:W2:Y:S04]  /*5180*/  LDL R11, [R1+0xa4] ;  /* 0x0000a400010b7983 */ /* 0x000ea80000100800 */
[----:B------:R0:W3:Y:S02]  /*5190*/  @P4 LDG.E.LTC128B.U16 R4, desc[UR4][R226.64] ;  /* 0x00000004e2044981 */ /* 0x0000e4000c1e1520 */
[----:B0-----:R-:W-:-:S04]  /*51a0*/  IMAD.WIDE.U32 R226, R10, 0x78, R22 ;  /* 0x000000780ae27825 */ /* 0x001fc800078e0016 */
[----:B------:R-:W-:Y:S01]  /*51b0*/  IMAD.IADD R227, R18, 0x1, R227 ;  /* 0x0000000112e37824 */ /* 0x000fe200078e02e3 */
[----:B------:R-:W-:-:S05]  /*51c0*/  IADD3 R18, P5, R22, R226, RZ ;  /* 0x000000e216127210 */ /* 0x000fca0007fbe0ff */
[----:B------:R-:W-:Y:S02]  /*51d0*/  IMAD.X R19, R227, 0x1, R23, P5 ;  /* 0x00000001e3137824 */ /* 0x000fe400028e0617 */
[----:B------:R-:W-:-:S04]  /*51e0*/  IMAD.WIDE.U32 R226, R14, R10, R226 ;  /* 0x0000000a0ee27225 */ /* 0x000fc800078e00e2 */
[----:B------:R-:W-:Y:S02]  /*51f0*/  IMAD.WIDE.U32 R14, R14, R10, R18 ;  /* 0x0000000a0e0e7225 */ /* 0x000fe400078e0012 */
[----:B------:R0:W5:Y:S04]  /*5200*/  LDL.LU.64 R18, [R1+0xe8] ;  /* 0x0000e80001127983 */ /* 0x0001680000300a00 */
[----:B------:R-:W4:Y:S04]  /*5210*/  LDL R10, [R1+0xc4] ;  /* 0x0000c400010a7983 */ /* 0x000f280000100800 */
[----:B------:R1:W-:Y:S02]  /*5220*/  STL.64 [R1+0x90], R14 ;  /* 0x0000900e01007387 */ /* 0x0003e40000100a00 */
[----:B-1----:R-:W-:-:S02]  /*5230*/  IADD3 R14, P5, R12, R226, RZ ;  /* 0x000000e20c0e7210 */ /* 0x002fc40007fbe0ff */
[----:B------:R-:W2:Y:S02]  /*5240*/  LDL R226, [R1+0xb8] ;  /* 0x0000b80001e27983 */ /* 0x000ea40000100800 */
[----:B----4-:R-:W-:Y:S02]  /*5250*/  IADD3.X R15, R13, R10, R227, P5, !PT ;  /* 0x0000000a0d0f7210 */ /* 0x010fe40002ffe4e3 */
[----:B------:R-:W4:Y:S01]  /*5260*/  LDL.LU R227, [R1+0x60] ;  /* 0x0000600001e37983 */ /* 0x000f220000300800 */
[----:B---3--:R-:W-:-:S05]  /*5270*/  HADD2.F32 R10, -RZ, R4.H0_H0 ;  /* 0x20000004ff0a7230 */ /* 0x008fca0000004100 */
[----:B------:R-:W-:Y:S01]  /*5280*/  FMUL R10, R10, R16 ;  /* 0x000000100a0a7220 */ /* 0x000fe20000400000 */
[----:B--2---:R-:W-:-:S04]  /*5290*/  IMAD.WIDE.U32 R14, R226, R3, R14 ;  /* 0x00000003e20e7225 */ /* 0x004fc800078e000e */
[----:B------:R-:W-:Y:S02]  /*52a0*/  IMAD.IADD R11, R11, 0x1, R15 ;  /* 0x000000010b0b7824 */ /* 0x000fe400078e020f */
[----:B------:R-:W-:Y:S01]  /*52b0*/  IMAD R15, R7, 0xf0, RZ ;  /* 0x000000f0070f7824 */ /* 0x000fe200078e02ff */
[----:B------:R1:W-:Y:S01]  /*52c0*/  STL [R1+0x88], R4 ;  /* 0x0000880401007387 */ /* 0x0003e20000100800 */
[----:B------:R-:W-:Y:S03]  /*52d0*/  BSSY B1, `(.L_x_47) ;  /* 0x0000012000017945 */ /* 0x000fe60003800000 */
[----:B-1----:R0:W5:Y:S04]  /*52e0*/  LDL.LU R4, [R1+0xe4] ;  /* 0x0000e40001047983 */ /* 0x0021680000300800 */
[----:B------:R0:W5:Y:S04]  /*52f0*/  LDL.LU R3, [R1+0xe0] ;  /* 0x0000e00001037983 */ /* 0x0001680000300800 */
[----:B------:R1:W-:Y:S01]  /*5300*/  STL [R1+0x98], R15 ;  /* 0x0000980f01007387 */ /* 0x0003e20000100800 */
[----:B----4-:R-:W-:Y:S01]  /*5310*/  FFMA R226, R227, R2, R10 ;  /* 0x00000002e3e27223 */ /* 0x010fe2000000000a */
[----:B------:R-:W-:-:S04]  /*5320*/  LEA R10, P5, R14, R8, 0x1 ;  /* 0x000000080e0a7211 */ /* 0x000fc800078a08ff */
[----:B------:R-:W-:Y:S02]  /*5330*/  LEA.HI.X R11, R14, R9, R11, 0x1, P5 ;  /* 0x000000090e0b7211 */ /* 0x000fe400028f0c0b */
[----:B------:R-:W-:Y:S02]  /*5340*/  ISETP.GT.AND P5, PT, R0, 0x80, P3 ;  /* 0x000000800000780c */ /* 0x000fe40001fa4270 */
[----:B------:R-:W-:Y:S01]  /*5350*/  F2FP.F16.F32.PACK_AB R14, RZ, R226 ;  /* 0x000000e2ff0e723e */ /* 0x000fe200000000ff */
[----:B------:R-:W-:-:S03]  /*5360*/  IMAD.WIDE.U32 R226, R6, 0xf0, R224 ;  /* 0x000000f006e27825 */ /* 0x000fc600078e00e0 */
[----:B------:R-:W-:Y:S01]  /*5370*/  PRMT R7, R14, 0x7610, R7 ;  /* 0x000076100e077816 */ /* 0x000fe20000000007 */
[----:B-1----:R-:W-:Y:S02]  /*5380*/  IMAD.IADD R15, R227, 0x1, R15 ;  /* 0x00000001e30f7824 */ /* 0x002fe400078e020f */
[----:B------:R-:W-:-:S05]  /*5390*/  @P4 IMAD.MOV.U32 R14, RZ, RZ, R226 ;  /* 0x000000ffff0e4224 */ /* 0x000fca00078e00e2 */
[----:B------:R0:W-:Y:S01]  /*53a0*/  @P4 STG.E.U16 desc[UR4][R14.64], R7 ;  /* 0x000000070e004986 */ /* 0x0001e2000c101504 */
[----:B------:R-:W-:Y:S05]  /*53b0*/  @!P5 BRA `(.L_x_48) ;  /* 0x00000000000cd947 */ /* 0x000fea0003800000 */
[----:B------:R-:W-:Y:S02]  /*53c0*/  ULDC.64 UR4, c[0x0][0x208] ;  /* 0x0000820000047ab9 */ /* 0x000fe40000000a00 */
[----:B0-----:R-:W2:Y:S04]  /*53d0*/  LDG.E.LTC128B.U16 R7, desc[UR4][R10.64+0x2] ;  /* 0x000002040a077981 */ /* 0x001ea8000c1e1520 */
[----:B--2---:R1:W-:Y:S02]  /*53e0*/  STL [R1+0x88], R7 ;  /* 0x0000880701007387 */ /* 0x0043e40000100800 */
.L_x_48:
[----:B------:R-:W-:Y:S05]  /*53f0*/  BSYNC B1 ;  /* 0x0000000000017941 */ /* 0x000fea0003800000 */
.L_x_47:
[----:B01----:R-:W2:Y:S04]  /*5400*/  LDL R7, [R1+0x88] ;  /* 0x0000880001077983 */ /* 0x003ea80000100800 */
[----:B-----5:R0:W-:Y:S04]  /*5410*/  STL.64 [R1+0xf8], R20 ;  /* 0x0000f81401007387 */ /* 0x0201e80000100a00 */
[----:B0-----:R-:W3:Y:S04]  /*5420*/  LDL.LU.64 R20, [R1+0x90] ;  /* 0x0000900001147983 */ /* 0x001ee80000300a00 */
[----:B------:R0:W-:Y:S04]  /*5430*/  STL.64 [R1+0xf0], R18 ;  /* 0x0000f01201007387 */ /* 0x0001e80000100a00 */
[----:B0-----:R-:W4:Y:S04]  /*5440*/  LDL.LU R19, [R1+0x64] ;  /* 0x0000640001137983 */ /* 0x001f280000300800 */
[----:B------:R0:W-:Y:S04]  /*5450*/  STL.64 [R1+0xe8], R10 ;  /* 0x0000e80a01007387 */ /* 0x0001e80000100a00 */
[----:B0-----:R-:W4:Y:S04]  /*5460*/  LDL.LU.64 R10, [R1+0x80] ;  /* 0x00008000010a7983 */ /* 0x001f280000300a00 */
[----:B------:R0:W-:Y:S04]  /*5470*/  STL.64 [R1+0xe0], R4 ;  /* 0x0000e00401007387 */ /* 0x0001e80000100a00 */
[----:B0-----:R-:W4:Y:S01]  /*5480*/  LDL.LU.64 R4, [R1+0xb0] ;  /* 0x0000b00001047983 */ /* 0x001f220000300a00 */
[----:B--2---:R-:W-:-:S05]  /*5490*/  HADD2.F32 R7, -RZ, R7.H0_H0 ;  /* 0x20000007ff077230 */ /* 0x004fca0000004100 */
[----:B------:R-:W-:Y:S01]  /*54a0*/  FMUL R7, R7, R16 ;  /* 0x0000001007077220 */ /* 0x000fe20000400000 */
[----:B------:R-:W-:Y:S01]  /*54b0*/  ULDC.64 UR4, c[0x0][0x208] ;  /* 0x0000820000047ab9 */ /* 0x000fe20000000a00 */
[----:B---3--:R-:W-:Y:S02]  /*54c0*/  IADD3 R18, P4, R12, R20, RZ ;  /* 0x000000140c127210 */ /* 0x008fe40007f9e0ff */
[----:B----4-:R-:W-:Y:S02]  /*54d0*/  FFMA R7, R19, R2, R7 ;  /* 0x0000000213077223 */ /* 0x010fe40000000007 */
[----:B------:R-:W2:Y:S01]  /*54e0*/  LDL.LU R19, [R1+0xc4] ;  /* 0x0000c40001137983 */ /* 0x000ea20000300800 */
[----:B------:R-:W-:Y:S02]  /*54f0*/  @P5 IMAD.MOV.U32 R12, RZ, RZ, R226 ;  /* 0x000000ffff0c5224 */ /* 0x000fe400078e00e2 */
[----:B------:R-:W-:Y:S02]  /*5500*/  F2FP.F16.F32.PACK_AB R7, RZ, R7 ;  /* 0x00000007ff07723e */ /* 0x000fe400000000ff */
[----:B--2---:R-:W-:Y:S01]  /*5510*/  IADD3.X R19, R13, R19, R21, P4, !PT ;  /* 0x000000130d137210 */ /* 0x004fe200027fe415 */
[----:B------:R-:W-:Y:S01]  /*5520*/  @P5 IMAD.MOV.U32 R13, RZ, RZ, R15 ;  /* 0x000000ffff0d5224 */ /* 0x000fe200078e000f */
[----:B------:R0:W5:Y:S04]  /*5530*/  LDL.LU.64 R20, [R1+0xf8] ;  /* 0x0000f80001147983 */ /* 0x0001680000300a00 */
[----:B------:R1:W-:Y:S04]  /*5540*/  STL.64 [R1+0x60], R18 ;  /* 0x0000601201007387 */ /* 0x0003e80000100a00 */
[----:B------:R2:W-:Y:S04]  /*5550*/  @P5 STG.E.U16 desc[UR4][R12.64+0x2], R7 ;  /* 0x000002070c005986 */ /* 0x0005e8000c101504 */
[----:B-1----:R0:W5:Y:S04]  /*5560*/  LDL.LU.64 R18, [R1+0xf0] ;  /* 0x0000f00001127983 */ /* 0x0021680000300a00 */
[----:B--2---:R-:W2:Y:S01]  /*5570*/  LDL.LU R13, [R1+0x8c] ;  /* 0x00008c00010d7983 */ /* 0x004ea20000300800 */
[----:B------:R-:W-:-:S03]  /*5580*/  IADD3 R7, P4, P5, R4, R10, R22 ;  /* 0x0000000a04077210 */ /* 0x000fc60007d9e016 */
[----:B------:R0:W5:Y:S04]  /*5590*/  LDL.LU.64 R10, [R1+0xe8] ;  /* 0x0000e800010a7983 */ /* 0x0001680000300a00 */
[----:B------:R0:W5:Y:S01]  /*55a0*/  LDL.LU.64 R4, [R1+0xe0] ;  /* 0x0000e00001047983 */ /* 0x0001620000300a00 */
[----:B------:R-:W-:Y:S02]  /*55b0*/  ISETP.GT.AND P0, PT, R0, 0x88, P0 ;  /* 0x000000880000780c */ /* 0x000fe40000704270 */
[----:B--2---:R-:W-:Y:S02]  /*55c0*/  IADD3.X R22, R229, R13, R23, P4, P5 ;  /* 0x0000000de5167210 */ /* 0x004fe400027ea417 */
[----:B------:R-:W2:Y:S01]  /*55d0*/  LDL.LU R23, [R1+0x88] ;  /* 0x0000880001177983 */ /* 0x000ea20000300800 */
[C---:B------:R-:W-:Y:S01]  /*55e0*/  LEA R12, P4, R7.reuse, R8, 0x1 ;  /* 0x00000008070c7211 */ /* 0x040fe200078808ff */
[----:B------:R-:W-:Y:S03]  /*55f0*/  BSSY B1, `(.L_x_49) ;  /* 0x0000006000017945 */ /* 0x000fe60003800000 */
[----:B------:R-:W-:-:S02]  /*5600*/  LEA.HI.X R13, R7, R9, R22, 0x1, P4 ;  /* 0x00000009070d7211 */ /* 0x000fc400020f0c16 */
[----:B--2---:R-:W-:Y:S02]  /*5610*/  PRMT R7, R23, 0x7610, R7 ;  /* 0x0000761017077816 */ /* 0x004fe40000000007 */
[----:B0-----:R-:W-:Y:S05]  /*5620*/  @!P0 BRA `(.L_x_50) ;  /* 0x0000000000088947 */ /* 0x001fea0003800000 */
[----:B------:R-:W-:Y:S02]  /*5630*/  ULDC.64 UR4, c[0x0][0x208] ;  /* 0x0000820000047ab9 */ /* 0x000fe40000000a00 */
[----:B------:R0:W5:Y:S03]  /*5640*/  LDG.E.LTC128B.U16 R7, desc[UR4][R12.64] ;  /* 0x000000040c077981 */ /* 0x000166000c1e1520 */
.L_x_50:
[----:B------:R-:W-:Y:S05]  /*5650*/  BSYNC B1 ;  /* 0x0000000000017941 */ /* 0x000fea0003800000 */
.L_x_49:
[----:B-----5:R1:W-:Y:S04]  /*5660*/  STL.64 [R1+0xe8], R4 ;  /* 0x0000e80401007387 */ /* 0x0203e80000100a00 */
[----:B-1----:R-:W2:Y:S04]  /*5670*/  LDL.LU.64 R4, [R1+0x60] ;  /* 0x0000600001047983 */ /* 0x002ea80000300a00 */
[----:B------:R-:W2:Y:S04]  /*5680*/  LDL.LU R23, [R1+0xa0] ;  /* 0x0000a00001177983 */ /* 0x000ea80000300800 */
[----:B------:R-:W2:Y:S04]  /*5690*/  LDL.LU R22, [R1+0xb8] ;  /* 0x0000b80001167983 */ /* 0x000ea80000300800 */
[----:B0-----:R-:W3:Y:S04]  /*56a0*/  LDL.LU R13, [R1+0x68] ;  /* 0x00006800010d7983 */ /* 0x001ee80000300800 */
[----:B------:R0:W-:Y:S04]  /*56b0*/  STL [R1+0xe0], R3 ;  /* 0x0000e00301007387 */ /* 0x0001e80000100800 */
[----:B0-----:R-:W4:Y:S01]  /*56c0*/  LDL.LU R3, [R1+0xa4] ;  /* 0x0000a40001037983 */ /* 0x001f220000300800 */
[----:B------:R-:W-:-:S05]  /*56d0*/  HADD2.F32 R12, -RZ, R7.H0_H0 ;  /* 0x20000007ff0c7230 */ /* 0x000fca0000004100 */
[----:B------:R-:W-:Y:S01]  /*56e0*/  FMUL R12, R12, R16 ;  /* 0x000000100c0c7220 */ /* 0x000fe20000400000 */
[----:B--2---:R-:W-:Y:S02]  /*56f0*/  IMAD.WIDE.U32 R22, R22, R23, R4 ;  /* 0x0000001716167225 */ /* 0x004fe400078e0004 */
[----:B------:R0:W5:Y:S02]  /*5700*/  LDL.LU.64 R4, [R1+0xe8] ;  /* 0x0000e80001047983 */ /* 0x0001640000300a00 */
[----:B---3--:R-:W-:Y:S01]  /*5710*/  FFMA R13, R13, R2, R12 ;  /* 0x000000020d0d7223 */ /* 0x008fe2000000000c */
[----:B------:R-:W-:Y:S01]  /*5720*/  IMAD.SHL.U32 R12, R6, 0x10, RZ ;  /* 0x00000010060c7824 */ /* 0x000fe200078e00ff */
[----:B------:R-:W-:-:S04]  /*5730*/  ISETP.GT.AND P3, PT, R0, 0x88, P3 ;  /* 0x000000880000780c */ /* 0x000fc80001f64270 */
[----:B------:R-:W-:Y:S01]  /*5740*/  IADD3 R12, P4, R12, R226, RZ ;  /* 0x000000e20c0c7210 */ /* 0x000fe20007f9e0ff */
[----:B----4-:R-:W-:Y:S01]  /*5750*/  IMAD.IADD R228, R3, 0x1, R23 ;  /* 0x0000000103e47824 */ /* 0x010fe200078e0217 */
[----:B------:R-:W-:Y:S01]  /*5760*/  F2FP.F16.F32.PACK_AB R23, RZ, R13 ;  /* 0x0000000dff17723e */ /* 0x000fe200000000ff */
[----:B------:R0:W5:Y:S01]  /*5770*/  LDL.LU R3, [R1+0xe0] ;  /* 0x0000e00001037983 */ /* 0x0001620000300800 */
[----:B------:R-:W-:Y:S01]  /*5780*/  ULDC.64 UR4, c[0x0][0x208] ;  /* 0x0000820000047ab9 */ /* 0x000fe20000000a00 */
[C---:B------:R-:W-:Y:S02]  /*5790*/  LEA R8, P5, R22.reuse, R8, 0x1 ;  /* 0x0000000816087211 */ /* 0x040fe400078a08ff */
[----:B------:R-:W2:Y:S01]  /*57a0*/  LDL R13, [R1+0xcc] ;  /* 0x0000cc00010d7983 */ /* 0x000ea20000100800 */
[----:B------:R-:W-:Y:S01]  /*57b0*/  BSSY B1, `(.L_x_51) ;  /* 0x0000007000017945 */ /* 0x000fe20003800000 */
[----:B------:R-:W-:Y:S01]  /*57c0*/  LEA.HI.X R9, R22, R9, R228, 0x1, P5 ;  /* 0x0000000916097211 */ /* 0x000fe200028f0ce4 */
[----:B--2---:R-:W-:-:S05]  /*57d0*/  IMAD.X R13, R15, 0x1, R13, P4 ;  /* 0x000000010f0d7824 */ /* 0x004fca00020e060d */
[----:B------:R0:W-:Y:S01]  /*57e0*/  @P0 STG.E.U16 desc[UR4][R12.64], R23 ;  /* 0x000000170c000986 */ /* 0x0001e2000c101504 */
[----:B------:R-:W-:Y:S05]  /*57f0*/  @!P3 BRA `(.L_x_52) ;  /* 0x000000000008b947 */ /* 0x000fea0003800000 */
[----:B------:R-:W-:Y:S02]  /*5800*/  ULDC.64 UR4, c[0x0][0x208] ;  /* 0x0000820000047ab9 */ /* 0x000fe40000000a00 */
[----:B------:R1:W5:Y:S03]  /*5810*/  LDG.E.LTC128B.U16 R7, desc[UR4][R8.64+0x2] ;  /* 0x0000020408077981 */ /* 0x000366000c1e1520 */
.L_x_52:
[----:B------:R-:W-:Y:S05]  /*5820*/  BSYNC B1 ;  /* 0x0000000000017941 */ /* 0x000fea0003800000 */
.L_x_51:
[----:B0-----:R-:W2:Y:S01]  /*5830*/  LDL.LU R23, [R1+0x6c] ;  /* 0x00006c0001177983 */ /* 0x001ea20000300800 */
[----:B-----5:R-:W-:Y:S01]  /*5840*/  HADD2.F32 R22, -RZ, R7.H0_H0 ;  /* 0x20000007ff167230 */ /* 0x020fe20000004100 */
[----:B------:R-:W-:Y:S01]  /*5850*/  ISETP.GT.AND P0, PT, R0, 0x80, P1 ;  /* 0x000000800000780c */ /* 0x000fe20000f04270 */
[----:B------:R-:W-:Y:S01]  /*5860*/  ULDC.64 UR4, c[0x0][0x208] ;  /* 0x0000820000047ab9 */ /* 0x000fe20000000a00 */
[----:B------:R-:W-:Y:S02]  /*5870*/  BSSY B1, `(.L_x_53) ;  /* 0x0000008000017945 */ /* 0x000fe40003800000 */
[----:B------:R-:W-:-:S04]  /*5880*/  FMUL R22, R22, R16 ;  /* 0x0000001016167220 */ /* 0x000fc80000400000 */
[----:B--2---:R-:W-:-:S05]  /*5890*/  FFMA R22, R23, R2, R22 ;  /* 0x0000000217167223 */ /* 0x004fca0000000016 */
[----:B------:R-:W-:-:S05]  /*58a0*/  F2FP.F16.F32.PACK_AB R22, RZ, R22 ;  /* 0x00000016ff16723e */ /* 0x000fca00000000ff */
[----:B------:R0:W-:Y:S01]  /*58b0*/  @P3 STG.E.U16 desc[UR4][R12.64+0x2], R22 ;  /* 0x000002160c003986 */ /* 0x0001e2000c101504 */
[----:B------:R-:W-:Y:S05]  /*58c0*/  @!P0 BRA `(.L_x_54) ;  /* 0x0000000000088947 */ /* 0x000fea0003800000 */
[----:B------:R-:W-:Y:S02]  /*58d0*/  ULDC.64 UR4, c[0x0][0x208] ;  /* 0x0000820000047ab9 */ /* 0x000fe40000000a00 */
[----:B------:R2:W5:Y:S03]  /*58e0*/  LDG.E.LTC128B.U16 R7, desc[UR4][R10.64+0x10] ;  /* 0x000010040a077981 */ /* 0x000566000c1e1520 */
.L_x_54:
[----:B------:R-:W-:Y:S05]  /*58f0*/  BSYNC B1 ;  /* 0x0000000000017941 */ /* 0x000fea0003800000 */
.L_x_53:
[----:B------:R-:W3:Y:S01]  /*5900*/  LDL.LU R23, [R1+0x70] ;  /* 0x0000700001177983 */ /* 0x000ee20000300800 */
[----:B0----5:R-:W-:Y:S01]  /*5910*/  HADD2.F32 R22, -RZ, R7.H0_H0 ;  /* 0x20000007ff167230 */ /* 0x021fe20000004100 */
[----:B------:R-:W-:Y:S01]  /*5920*/  ISETP.GT.AND P3, PT, R0, 0x80, P2 ;  /* 0x000000800000780c */ /* 0x000fe20001764270 */
[----:B------:R-:W-:Y:S01]  /*5930*/  ULDC.64 UR4, c[0x0][0x208] ;  /* 0x0000820000047ab9 */ /* 0x000fe20000000a00 */
[----:B------:R-:W-:Y:S02]  /*5940*/  BSSY B1, `(.L_x_55) ;  /* 0x000000b000017945 */ /* 0x000fe40003800000 */
[----:B------:R-:W-:-:S04]  /*5950*/  FMUL R22, R22, R16 ;  /* 0x0000001016167220 */ /* 0x000fc80000400000 */
[----:B---3--:R-:W-:Y:S01]  /*5960*/  FFMA R22, R23, R2, R22 ;  /* 0x0000000217167223 */ /* 0x008fe20000000016 */
[----:B------:R-:W-:-:S04]  /*5970*/  @P0 IMAD.MOV.U32 R23, RZ, RZ, R15 ;  /* 0x000000ffff170224 */ /* 0x000fc800078e000f */
[----:B------:R-:W-:-:S04]  /*5980*/  F2FP.F16.F32.PACK_AB R22, RZ, R22 ;  /* 0x00000016ff16723e */ /* 0x000fc800000000ff */
[----:B------:R-:W-:Y:S01]  /*5990*/  PRMT R228, R22, 0x7610, R228 ;  /* 0x0000761016e47816 */ /* 0x000fe200000000e4 */
[----:B------:R-:W-:-:S05]  /*59a0*/  @P0 IMAD.MOV.U32 R22, RZ, RZ, R226 ;  /* 0x000000ffff160224 */ /* 0x000fca00078e00e2 */
[----:B------:R0:W-:Y:S01]  /*59b0*/  @P0 STG.E.U16 desc[UR4][R22.64+0x10], R228 ;  /* 0x000010e416000986 */ /* 0x0001e2000c101504 */
[----:B------:R-:W-:Y:S05]  /*59c0*/  @!P3 BRA `(.L_x_56) ;  /* 0x000000000008b947 */ /* 0x000fea0003800000 */
[----:B------:R-:W-:Y:S02]  /*59d0*/  ULDC.64 UR4, c[0x0][0x208] ;  /* 0x0000820000047ab9 */ /* 0x000fe40000000a00 */
[----:B------:R3:W5:Y:S03]  /*59e0*/  LDG.E.LTC128B.U16 R7, desc[UR4][R10.64+0x12] ;  /* 0x000012040a077981 */ /* 0x000766000c1e1520 */
.L_x_56:
[----:B------:R-:W-:Y:S05]  /*59f0*/  BSYNC B1 ;  /* 0x0000000000017941 */ /* 0x000fea0003800000 */
.L_x_55:
[----:B0-----:R-:W4:Y:S01]  /*5a00*/  LDL.LU R23, [R1+0x74] ;  /* 0x0000740001177983 */ /* 0x001f220000300800 */
[----:B-----5:R-:W-:Y:S01]  /*5a10*/  HADD2.F32 R14, -RZ, R7.H0_H0 ;  /* 0x20000007ff0e7230 */ /* 0x020fe20000004100 */
[----:B------:R-:W-:Y:S01]  /*5a20*/  ISETP.GT.AND P1, PT, R0, 0x88, P1 ;  /* 0x000000880000780c */ /* 0x000fe20000f24270 */
[----:B------:R-:W-:Y:S01]  /*5a30*/  ULDC.64 UR4, c[0x0][0x208] ;  /* 0x0000820000047ab9 */ /* 0x000fe20000000a00 */
[----:B------:R-:W-:Y:S02]  /*5a40*/  BSSY B1, `(.L_x_57) ;  /* 0x000000a000017945 */ /* 0x000fe40003800000 */
[----:B------:R-:W-:-:S04]  /*5a50*/  FMUL R14, R14, R16 ;  /* 0x000000100e0e7220 */ /* 0x000fc80000400000 */
[----:B----4-:R-:W-:-:S05]  /*5a60*/  FFMA R14, R23, R2, R14 ;  /* 0x00000002170e7223 */ /* 0x010fca000000000e */
[----:B------:R-:W-:-:S04]  /*5a70*/  F2FP.F16.F32.PACK_AB R14, RZ, R14 ;  /* 0x0000000eff0e723e */ /* 0x000fc800000000ff */
[----:B------:R-:W-:Y:S01]  /*5a80*/  PRMT R22, R14, 0x7610, R22 ;  /* 0x000076100e167816 */ /* 0x000fe20000000016 */
[----:B------:R-:W-:-:S05]  /*5a90*/  @P3 IMAD.MOV.U32 R14, RZ, RZ, R226 ;  /* 0x000000ffff0e3224 */ /* 0x000fca00078e00e2 */
[----:B------:R0:W-:Y:S01]  /*5aa0*/  @P3 STG.E.U16 desc[UR4][R14.64+0x12], R22 ;  /* 0x000012160e003986 */ /* 0x0001e2000c101504 */
[----:B------:R-:W-:Y:S05]  /*5ab0*/  @!P1 BRA `(.L_x_58) ;  /* 0x0000000000089947 */ /* 0x000fea0003800000 */
[----:B------:R-:W-:Y:S02]  /*5ac0*/  ULDC.64 UR4, c[0x0][0x208] ;  /* 0x0000820000047ab9 */ /* 0x000fe40000000a00 */
[----:B------:R4:W5:Y:S03]  /*5ad0*/  LDG.E.LTC128B.U16 R7, desc[UR4][R8.64+0x10] ;  /* 0x0000100408077981 */ /* 0x000966000c1e1520 */
.L_x_58:
[----:B------:R-:W-:Y:S05]  /*5ae0*/  BSYNC B1 ;  /* 0x0000000000017941 */ /* 0x000fea0003800000 */
.L_x_57:
        /* <DEDUP_REMOVED lines=12> */
.L_x_60:
[----:B------:R-:W-:Y:S05]  /*5bb0*/  BSYNC B1 ;  /* 0x0000000000017941 */ /* 0x000fea0003800000 */
.L_x_59:
[----:B------:R-:W3:Y:S01]  /*5bc0*/  LDL.LU R15, [R1+0x7c] ;  /* 0x00007c00010f7983 */ /* 0x000ee20000300800 */
[----:B0----5:R-:W-:Y:S01]  /*5bd0*/  HADD2.F32 R14, -RZ, R7.H0_H0 ;  /* 0x20000007ff0e7230 */ /* 0x021fe20000004100 */
[----:B------:R-:W-:Y:S01]  /*5be0*/  ISETP.GT.AND P3, PT, R3, 0x10, PT ;  /* 0x000000100300780c */ /* 0x000fe20003f64270 */
[----:B------:R-:W-:Y:S01]  /*5bf0*/  ULDC.64 UR4, c[0x0][0x208] ;  /* 0x0000820000047ab9 */ /* 0x000fe20000000a00 */
[----:B------:R-:W-:Y:S02]  /*5c00*/  BSSY B1, `(.L_x_61) ;  /* 0x0000009000017945 */ /* 0x000fe40003800000 */
[----:B------:R-:W-:Y:S01]  /*5c10*/  FMUL R14, R14, R16 ;  /* 0x000000100e0e7220 */ /* 0x000fe20000400000 */
[----:B------:R-:W-:-:S03]  /*5c20*/  ISETP.GT.AND P0, PT, R0, RZ, P3 ;  /* 0x000000ff0000720c */ /* 0x000fc60001f04270 */
[----:B---3--:R-:W-:-:S05]  /*5c30*/  FFMA R14, R15, R2, R14 ;  /* 0x000000020f0e7223 */ /* 0x008fca000000000e */
[----:B------:R-:W-:-:S05]  /*5c40*/  F2FP.F16.F32.PACK_AB R14, RZ, R14 ;  /* 0x0000000eff0e723e */ /* 0x000fca00000000ff */
[----:B------:R0:W-:Y:S01]  /*5c50*/  @P2 STG.E.U16 desc[UR4][R12.64+0x12], R14 ;  /* 0x0000120e0c002986 */ /* 0x0001e2000c101504 */
[----:B------:R-:W-:Y:S05]  /*5c60*/  @!P0 BRA `(.L_x_62) ;  /* 0x0000000000088947 */ /* 0x000fea0003800000 */
[----:B------:R-:W-:Y:S02]  /*5c70*/  ULDC.64 UR4, c[0x0][0x208] ;  /* 0x0000820000047ab9 */ /* 0x000fe40000000a00 */
[----:B------:R3:W5:Y:S03]  /*5c80*/  LDG.E.LTC128B.U16 R7, desc[UR4][R20.64+0x20] ;  /* 0x0000200414077981 */ /* 0x000766000c1e1520 */
.L_x_62:
[----:B------:R-:W-:Y:S05]  /*5c90*/  BSYNC B1 ;  /* 0x0000000000017941 */ /* 0x000fea0003800000 */
.L_x_61:
[----:B0-----:R-:W2:Y:S01]  /*5ca0*/  LDL.LU R13, [R1+0x40] ;  /* 0x00004000010d7983 */ /* 0x001ea20000300800 */
[----:B-----5:R-:W-:Y:S01]  /*5cb0*/  HADD2.F32 R12, -RZ, R7.H0_H0 ;  /* 0x20000007ff0c7230 */ /* 0x020fe20000004100 */
[----:B------:R-:W-:Y:S01]  /*5cc0*/  ISETP.GT.AND P2, PT, R3, 0x11, PT ;  /* 0x000000110300780c */ /* 0x000fe20003f44270 */
[----:B------:R-:W-:Y:S01]  /*5cd0*/  ULDC.64 UR4, c[0x0][0x208] ;  /* 0x0000820000047ab9 */ /* 0x000fe20000000a00 */
[----:B------:R-:W-:Y:S02]  /*5ce0*/  BSSY B1, `(.L_x_63) ;  /* 0x0000009000017945 */ /* 0x000fe40003800000 */
[----:B------:R-:W-:Y:S01]  /*5cf0*/  FMUL R12, R12, R16 ;  /* 0x000000100c0c7220 */ /* 0x000fe20000400000 */
[----:B------:R-:W-:-:S03]  /*5d00*/  ISETP.GT.AND P1, PT, R0, RZ, P2 ;  /* 0x000000ff0000720c */ /* 0x000fc60001724270 */
[----:B--2---:R-:W-:-:S05]  /*5d10*/  FFMA R12, R13, R2, R12 ;  /* 0x000000020d0c7223 */ /* 0x004fca000000000c */
[----:B------:R-:W-:-:S05]  /*5d20*/  F2FP.F16.F32.PACK_AB R12, RZ, R12 ;  /* 0x0000000cff0c723e */ /* 0x000fca00000000ff */
[----:B------:R0:W-:Y:S01]  /*5d30*/  @P0 STG.E.U16 desc[UR4][R4.64+0x20], R12 ;  /* 0x0000200c04000986 */ /* 0x0001e2000c101504 */
[----:B------:R-:W-:Y:S05]  /*5d40*/  @!P1 BRA `(.L_x_64) ;  /* 0x0000000000089947 */ /* 0x000fea0003800000 */
[----:B------:R-:W-:Y:S02]  /*5d50*/  ULDC.64 UR4, c[0x0][0x208] ;  /* 0x0000820000047ab9 */ /* 0x000fe40000000a00 */
[----:B------:R2:W5:Y:S03]  /*5d60*/  LDG.E.LTC128B.U16 R7, desc[UR4][R20.64+0x22] ;  /* 0x0000220414077981 */ /* 0x000566000c1e1520 */
.L_x_64:
[----:B------:R-:W-:Y:S05]  /*5d70*/  BSYNC B1 ;  /* 0x0000000000017941 */ /* 0x000fea0003800000 */
.L_x_63:
[----:B------:R-:W3:Y:S01]  /*5d80*/  LDL.LU R13, [R1+0x44] ;  /* 0x00004400010d7983 */ /* 0x000ee20000300800 */
[----:B0----5:R-:W-:Y:S01]  /*5d90*/  HADD2.F32 R12, -RZ, R7.H0_H0 ;  /* 0x20000007ff0c7230 */ /* 0x021fe20000004100 */
[----:B------:R-:W-:Y:S01]  /*5da0*/  ISETP.GT.AND P0, PT, R0, 0x8, P3 ;  /* 0x000000080000780c */ /* 0x000fe20001f04270 */
[----:B------:R-:W-:Y:S01]  /*5db0*/  ULDC.64 UR4, c[0x0][0x208] ;  /* 0x0000820000047ab9 */ /* 0x000fe20000000a00 */
[----:B------:R-:W-:Y:S02]  /*5dc0*/  BSSY B1, `(.L_x_65) ;  /* 0x0000008000017945 */ /* 0x000fe40003800000 */
[----:B------:R-:W-:-:S04]  /*5dd0*/  FMUL R12, R12, R16 ;  /* 0x000000100c0c7220 */ /* 0x000fc80000400000 */
[----:B---3--:R-:W-:-:S05]  /*5de0*/  FFMA R12, R13, R2, R12 ;  /* 0x000000020d0c7223 */ /* 0x008fca000000000c */
[----:B------:R-:W-:-:S05]  /*5df0*/  F2FP.F16.F32.PACK_AB R12, RZ, R12 ;  /* 0x0000000cff0c723e */ /* 0x000fca00000000ff */
[----:B------:R0:W-:Y:S01]  /*5e00*/  @P1 STG.E.U16 desc[UR4][R4.64+0x22], R12 ;  /* 0x0000220c04001986 */ /* 0x0001e2000c101504 */
[----:B------:R-:W-:Y:S05]  /*5e10*/  @!P0 BRA `(.L_x_66) ;  /* 0x0000000000088947 */ /* 0x000fea0003800000 */
[----:B------:R-:W-:Y:S02]  /*5e20*/  ULDC.64 UR4, c[0x0][0x208] ;  /* 0x0000820000047ab9 */ /* 0x000fe40000000a00 */
[----:B------:R3:W5:Y:S03]  /*5e30*/  LDG.E.LTC128B.U16 R7, desc[UR4][R18.64+0x20] ;  /* 0x0000200412077981 */ /* 0x000766000c1e1520 */
.L_x_66:
[----:B------:R-:W-:Y:S05]  /*5e40*/  BSYNC B1 ;  /* 0x0000000000017941 */ /* 0x000fea0003800000 */
.L_x_65:
[----:B------:R-:W2:Y:S01]  /*5e50*/  LDL.LU R13, [R1+0x48] ;  /* 0x00004800010d7983 */ /* 0x000ea20000300800 */
[----:B0----5:R-:W-:Y:S01]  /*5e60*/  HADD2.F32 R12, -RZ, R7.H0_H0 ;  /* 0x20000007ff0c7230 */ /* 0x021fe20000004100 */
[----:B------:R-:W-:Y:S01]  /*5e70*/  ISETP.GT.AND P4, PT, R0, 0x8, P2 ;  /* 0x000000080000780c */ /* 0x000fe20001784270 */
[----:B------:R-:W-:Y:S01]  /*5e80*/  ULDC.64 UR4, c[0x0][0x208] ;  /* 0x0000820000047ab9 */ /* 0x000fe20000000a00 */
[----:B------:R-:W-:Y:S02]  /*5e90*/  BSSY B1, `(.L_x_67) ;  /* 0x000000b000017945 */ /* 0x000fe40003800000 */
[----:B------:R-:W-:-:S04]  /*5ea0*/  FMUL R12, R12, R16 ;  /* 0x000000100c0c7220 */ /* 0x000fc80000400000 */
[----:B--2---:R-:W-:Y:S01]  /*5eb0*/  FFMA R12, R13, R2, R12 ;  /* 0x000000020d0c7223 */ /* 0x004fe2000000000c */
[----:B------:R-:W-:-:S04]  /*5ec0*/  IMAD.MOV.U32 R13, RZ, RZ, R225 ;  /* 0x000000ffff0d7224 */ /* 0x000fc800078e00e1 */
[----:B------:R-:W-:-:S04]  /*5ed0*/  F2FP.F16.F32.PACK_AB R12, RZ, R12 ;  /* 0x0000000cff0c723e */ /* 0x000fc800000000ff */
[----:B------:R-:W-:Y:S01]  /*5ee0*/  PRMT R14, R12, 0x7610, R14 ;  /* 0x000076100c0e7816 */ /* 0x000fe2000000000e */
[----:B------:R-:W-:-:S05]  /*5ef0*/  IMAD.MOV.U32 R12, RZ, RZ, R224 ;  /* 0x000000ffff0c7224 */ /* 0x000fca00078e00e0 */
[----:B------:R0:W-:Y:S01]  /*5f00*/  @P0 STG.E.U16 desc[UR4][R12.64+0x20], R14 ;  /* 0x0000200e0c000986 */ /* 0x0001e2000c101504 */
[----:B------:R-:W-:Y:S05]  /*5f10*/  @!P4 BRA `(.L_x_68) ;  /* 0x000000000008c947 */ /* 0x000fea0003800000 */
[----:B------:R-:W-:Y:S02]  /*5f20*/  ULDC.64 UR4, c[0x0][0x208] ;  /* 0x0000820000047ab9 */ /* 0x000fe40000000a00 */
[----:B------:R2:W5:Y:S03]  /*5f30*/  LDG.E.LTC128B.U16 R7, desc[UR4][R18.64+0x22] ;  /* 0x0000220412077981 */ /* 0x000566000c1e1520 */
.L_x_68:
[----:B------:R-:W-:Y:S05]  /*5f40*/  BSYNC B1 ;  /* 0x0000000000017941 */ /* 0x000fea0003800000 */
.L_x_67:
        /* <DEDUP_REMOVED lines=13> */
.L_x_70:
[----:B------:R-:W-:Y:S05]  /*6020*/  BSYNC B1 ;  /* 0x0000000000017941 */ /* 0x000fea0003800000 */
.L_x_69:
[----:B------:R-:W2:Y:S01]  /*6030*/  LDL.LU R15, [R1+0x50] ;  /* 0x00005000010f7983 */ /* 0x000ea20000300800 */
[----:B0----5:R-:W-:Y:S01]  /*6040*/  HADD2.F32 R14, -RZ, R7.H0_H0 ;  /* 0x20000007ff0e7230 */ /* 0x021fe20000004100 */
        /* <DEDUP_REMOVED lines=11> */
.L_x_72:
[----:B------:R-:W-:Y:S05]  /*6100*/  BSYNC B1 ;  /* 0x0000000000017941 */ /* 0x000fea0003800000 */
.L_x_71:
        /* <DEDUP_REMOVED lines=12> */
.L_x_74:
[----:B------:R-:W-:Y:S05]  /*61d0*/  BSYNC B1 ;  /* 0x0000000000017941 */ /* 0x000fea0003800000 */
.L_x_73:
[----:B------:R-:W2:Y:S01]  /*61e0*/  LDL.LU R15, [R1+0x58] ;  /* 0x00005800010f7983 */ /* 0x000ea20000300800 */
[----:B0----5:R-:W-:Y:S01]  /*61f0*/  HADD2.F32 R14, -RZ, R7.H0_H0 ;  /* 0x20000007ff0e7230 */ /* 0x021fe20000004100 */
        /* <DEDUP_REMOVED lines=10> */
.L_x_76:
[----:B------:R-:W-:Y:S05]  /*62a0*/  BSYNC B1 ;  /* 0x0000000000017941 */ /* 0x000fea0003800000 */
.L_x_75:
[----:B------:R-:W3:Y:S01]  /*62b0*/  LDL.LU R15, [R1+0x5c] ;  /* 0x00005c00010f7983 */ /* 0x000ee20000300800 */
[----:B0----5:R-:W-:Y:S01]  /*62c0*/  HADD2.F32 R14, -RZ, R7.H0_H0 ;  /* 0x20000007ff0e7230 */ /* 0x021fe20000004100 */
[----:B------:R-:W-:Y:S01]  /*62d0*/  ISETP.GT.AND P5, PT, R0, 0x80, P3 ;  /* 0x000000800000780c */ /* 0x000fe20001fa4270 */
[----:B------:R-:W-:Y:S01]  /*62e0*/  ULDC.64 UR4, c[0x0][0x208] ;  /* 0x0000820000047ab9 */ /* 0x000fe20000000a00 */
[----:B------:R-:W-:Y:S01]  /*62f0*/  BSSY B1, `(.L_x_77) ;  /* 0x0000009000017945 */ /* 0x000fe20003800000 */
[----:B------:R-:W-:Y:S01]  /*6300*/  PRMT R22, R7, 0x7610, R22 ;  /* 0x0000761007167816 */ /* 0x000fe20000000016 */
[----:B------:R-:W-:-:S04]  /*6310*/  FMUL R14, R14, R16 ;  /* 0x000000100e0e7220 */ /* 0x000fc80000400000 */
[----:B---3--:R-:W-:-:S05]  /*6320*/  FFMA R14, R15, R2, R14 ;  /* 0x000000020f0e7223 */ /* 0x008fca000000000e */
[----:B------:R-:W-:-:S05]  /*6330*/  F2FP.F16.F32.PACK_AB R14, RZ, R14 ;  /* 0x0000000eff0e723e */ /* 0x000fca00000000ff */
[----:B------:R0:W-:Y:S01]  /*6340*/  @P4 STG.E.U16 desc[UR4][R12.64+0x32], R14 ;  /* 0x0000320e0c004986 */ /* 0x0001e2000c101504 */
[----:B------:R-:W-:Y:S05]  /*6350*/  @!P5 BRA `(.L_x_78) ;  /* 0x000000000008d947 */ /* 0x000fea0003800000 */
[----:B------:R-:W-:Y:S02]  /*6360*/  ULDC.64 UR4, c[0x0][0x208] ;  /* 0x0000820000047ab9 */ /* 0x000fe40000000a00 */
[----:B------:R3:W5:Y:S03]  /*6370*/  LDG.E.LTC128B.U16 R22, desc[UR4][R10.64+0x20] ;  /* 0x000020040a167981 */ /* 0x000766000c1e1520 */
.L_x_78:
[----:B------:R-:W-:Y:S05]  /*6380*/  BSYNC B1 ;  /* 0x0000000000017941 */ /* 0x000fea0003800000 */
.L_x_77:
[----:B0-----:R-:W2:Y:S04]  /*6390*/  LDL.LU R14, [R1+0x20] ;  /* 0x00002000010e7983 */ /* 0x001ea80000300800 */
[----:B------:R-:W4:Y:S01]  /*63a0*/  LDL.LU R224, [R1+0x98] ;  /* 0x0000980001e07983 */ /* 0x000f220000300800 */
[----:B-----5:R-:W-:Y:S01]  /*63b0*/  HADD2.F32 R7, -RZ, R22.H0_H0 ;  /* 0x20000016ff077230 */ /* 0x020fe20000004100 */
[----:B------:R-:W-:Y:S01]  /*63c0*/  ISETP.GT.AND P4, PT, R0, 0x80, P2 ;  /* 0x000000800000780c */ /* 0x000fe20001784270 */
[----:B------:R-:W-:Y:S01]  /*63d0*/  ULDC.64 UR4, c[0x0][0x208] ;  /* 0x0000820000047ab9 */ /* 0x000fe20000000a00 */
[----:B------:R-:W-:Y:S02]  /*63e0*/  BSSY B1, `(.L_x_79) ;  /* 0x000000c000017945 */ /* 0x000fe40003800000 */
[----:B------:R-:W-:-:S04]  /*63f0*/  FMUL R7, R7, R16 ;  /* 0x0000001007077220 */ /* 0x000fc80000400000 */
[----:B--2---:R-:W-:Y:S01]  /*6400*/  FFMA R7, R14, R2, R7 ;  /* 0x000000020e077223 */ /* 0x004fe20000000007 */
[----:B------:R-:W-:-:S04]  /*6410*/  IMAD.WIDE.U32 R14, R6, 0xf0, R12 ;  /* 0x000000f0060e7825 */ /* 0x000fc800078e000c */
[----:B------:R-:W-:Y:S01]  /*6420*/  F2FP.F16.F32.PACK_AB R6, RZ, R7 ;  /* 0x00000007ff06723e */ /* 0x000fe200000000ff */
[----:B----4-:R-:W-:-:S03]  /*6430*/  IMAD.IADD R7, R224, 0x1, R15 ;  /* 0x00000001e0077824 */ /* 0x010fc600078e020f */
[----:B------:R-:W-:Y:S01]  /*6440*/  PRMT R23, R6, 0x7610, R23 ;  /* 0x0000761006177816 */ /* 0x000fe20000000017 */
[----:B------:R-:W-:-:S05]  /*6450*/  IMAD.MOV.U32 R6, RZ, RZ, R14 ;  /* 0x000000ffff067224 */ /* 0x000fca00078e000e */
[----:B------:R0:W-:Y:S01]  /*6460*/  @P5 STG.E.U16 desc[UR4][R6.64+0x20], R23 ;  /* 0x0000201706005986 */ /* 0x0001e2000c101504 */
[----:B------:R-:W-:Y:S05]  /*6470*/  @!P4 BRA `(.L_x_80) ;  /* 0x000000000008c947 */ /* 0x000fea0003800000 */
[----:B------:R-:W-:Y:S02]  /*6480*/  ULDC.64 UR4, c[0x0][0x208] ;  /* 0x0000820000047ab9 */ /* 0x000fe40000000a00 */
[----:B------:R2:W5:Y:S03]  /*6490*/  LDG.E.LTC128B.U16 R22, desc[UR4][R10.64+0x22] ;  /* 0x000022040a167981 */ /* 0x000566000c1e1520 */
.L_x_80:
[----:B------:R-:W-:Y:S05]  /*64a0*/  BSYNC B1 ;  /* 0x0000000000017941 */ /* 0x000fea0003800000 */
.L_x_79:
[----:B------:R-:W4:Y:S01]  /*64b0*/  LDL.LU R224, [R1+0x24] ;  /* 0x0000240001e07983 */ /* 0x000f220000300800 */
[----:B0----5:R-:W-:Y:S01]  /*64c0*/  HADD2.F32 R23, -RZ, R22.H0_H0 ;  /* 0x20000016ff177230 */ /* 0x021fe20000004100 */
[----:B------:R-:W-:Y:S01]  /*64d0*/  ISETP.GT.AND P3, PT, R0, 0x88, P3 ;  /* 0x000000880000780c */ /* 0x000fe20001f64270 */
[----:B------:R-:W-:Y:S01]  /*64e0*/  ULDC.64 UR4, c[0x0][0x208] ;  /* 0x0000820000047ab9 */ /* 0x000fe20000000a00 */
[----:B------:R-:W-:Y:S02]  /*64f0*/  BSSY B1, `(.L_x_81) ;  /* 0x0000008000017945 */ /* 0x000fe40003800000 */
[----:B------:R-:W-:-:S04]  /*6500*/  FMUL R23, R23, R16 ;  /* 0x0000001017177220 */ /* 0x000fc80000400000 */
[----:B----4-:R-:W-:-:S05]  /*6510*/  FFMA R23, R224, R2, R23 ;  /* 0x00000002e0177223 */ /* 0x010fca0000000017 */
[----:B------:R-:W-:-:S05]  /*6520*/  F2FP.F16.F32.PACK_AB R23, RZ, R23 ;  /* 0x00000017ff17723e */ /* 0x000fca00000000ff */
[----:B------:R0:W-:Y:S01]  /*6530*/  @P4 STG.E.U16 desc[UR4][R6.64+0x22], R23 ;  /* 0x0000221706004986 */ /* 0x0001e2000c101504 */
[----:B------:R-:W-:Y:S05]  /*6540*/  @!P3 BRA `(.L_x_82) ;  /* 0x000000000008b947 */ /* 0x000fea0003800000 */
[----:B------:R-:W-:Y:S02]  /*6550*/  ULDC.64 UR4, c[0x0][0x208] ;  /* 0x0000820000047ab9 */ /* 0x000fe40000000a00 */
[----:B------:R4:W5:Y:S03]  /*6560*/  LDG.E.LTC128B.U16 R22, desc[UR4][R8.64+0x20] ;  /* 0x0000200408167981 */ /* 0x000966000c1e1520 */
.L_x_82:
[----:B------:R-:W-:Y:S05]  /*6570*/  BSYNC B1 ;  /* 0x0000000000017941 */ /* 0x000fea0003800000 */
.L_x_81:
[----:B0-----:R-:W2:Y:S04]  /*6580*/  LDL.LU R23, [R1+0x28] ;  /* 0x0000280001177983 */ /* 0x001ea80000300800 */
[----:B------:R-:W3:Y:S04]  /*6590*/  LDL.LU R225, [R1+0xd4] ;  /* 0x0000d40001e17983 */ /* 0x000ee80000300800 */
[----:B------:R-:W4:Y:S01]  /*65a0*/  LDL.LU R224, [R1+0xcc] ;  /* 0x0000cc0001e07983 */ /* 0x000f220000300800 */
[----:B-----5:R-:W-:Y:S01]  /*65b0*/  HADD2.F32 R15, -RZ, R22.H0_H0 ;  /* 0x20000016ff0f7230 */ /* 0x020fe20000004100 */
[----:B------:R-:W-:Y:S01]  /*65c0*/  ISETP.GT.AND P2, PT, R0, 0x88, P2 ;  /* 0x000000880000780c */ /* 0x000fe20001744270 */
[----:B------:R-:W-:Y:S01]  /*65d0*/  ULDC.64 UR4, c[0x0][0x208] ;  /* 0x0000820000047ab9 */ /* 0x000fe20000000a00 */
[----:B------:R-:W-:Y:S02]  /*65e0*/  BSSY B1, `(.L_x_83) ;  /* 0x000000a000017945 */ /* 0x000fe40003800000 */
[----:B------:R-:W-:-:S04]  /*65f0*/  FMUL R15, R15, R16 ;  /* 0x000000100f0f7220 */ /* 0x000fc80000400000 */
[----:B--2---:R-:W-:Y:S01]  /*6600*/  FFMA R23, R23, R2, R15 ;  /* 0x0000000217177223 */ /* 0x004fe2000000000f */
[----:B---3--:R-:W-:-:S04]  /*6610*/  IADD3 R14, P4, R225, R14, RZ ;  /* 0x0000000ee10e7210 */ /* 0x008fc80007f9e0ff */
[----:B------:R-:W-:Y:S01]  /*6620*/  F2FP.F16.F32.PACK_AB R23, RZ, R23 ;  /* 0x00000017ff17723e */ /* 0x000fe200000000ff */
[----:B----4-:R-:W-:-:S05]  /*6630*/  IMAD.X R15, R224, 0x1, R7, P4 ;  /* 0x00000001e00f7824 */ /* 0x010fca00020e0607 */
[----:B------:R0:W-:Y:S01]  /*6640*/  @P3 STG.E.U16 desc[UR4][R14.64+0x20], R23 ;  /* 0x000020170e003986 */ /* 0x0001e2000c101504 */
[----:B------:R-:W-:Y:S05]  /*6650*/  @!P2 BRA `(.L_x_84) ;  /* 0x000000000008a947 */ /* 0x000fea0003800000 */
[----:B------:R-:W-:Y:S02]  /*6660*/  ULDC.64 UR4, c[0x0][0x208] ;  /* 0x0000820000047ab9 */ /* 0x000fe40000000a00 */
[----:B------:R2:W5:Y:S03]  /*6670*/  LDG.E.LTC128B.U16 R22, desc[UR4][R8.64+0x22] ;  /* 0x0000220408167981 */ /* 0x000566000c1e1520 */
.L_x_84:
[----:B------:R-:W-:Y:S05]  /*6680*/  BSYNC B1 ;  /* 0x0000000000017941 */ /* 0x000fea0003800000 */
.L_x_83:
        /* <DEDUP_REMOVED lines=12> */
.L_x_86:
[----:B------:R-:W-:Y:S05]  /*6750*/  BSYNC B1 ;  /* 0x0000000000017941 */ /* 0x000fea0003800000 */
.L_x_85:
        /* <DEDUP_REMOVED lines=12> */
.L_x_88:
[----:B------:R-:W-:Y:S05]  /*6820*/  BSYNC B1 ;  /* 0x0000000000017941 */ /* 0x000fea0003800000 */
.L_x_87:
        /* <DEDUP_REMOVED lines=12> */
.L_x_90:
[----:B------:R-:W-:Y:S05]  /*68f0*/  BSYNC B1 ;  /* 0x0000000000017941 */ /* 0x000fea0003800000 */
.L_x_89:
        /* <DEDUP_REMOVED lines=12> */
.L_x_92:
[----:B------:R-:W-:Y:S05]  /*69c0*/  BSYNC B1 ;  /* 0x0000000000017941 */ /* 0x000fea0003800000 */
.L_x_91:
        /* <DEDUP_REMOVED lines=13> */
.L_x_94:
[----:B------:R-:W-:Y:S05]  /*6aa0*/  BSYNC B1 ;  /* 0x0000000000017941 */ /* 0x000fea0003800000 */
.L_x_93:
[----:B------:R-:W3:Y:S01]  /*6ab0*/  LDL.LU R224, [R1] ;  /* 0x0000000001e07983 */ /* 0x000ee20000300800 */
        /* <DEDUP_REMOVED lines=12> */
.L_x_96:
[----:B------:R-:W-:Y:S05]  /*6b80*/  BSYNC B1 ;  /* 0x0000000000017941 */ /* 0x000fea0003800000 */
.L_x_95:
        /* <DEDUP_REMOVED lines=12> */
.L_x_98:
[----:B------:R-:W-:Y:S05]  /*6c50*/  BSYNC B1 ;  /* 0x0000000000017941 */ /* 0x000fea0003800000 */
.L_x_97:
        /* <DEDUP_REMOVED lines=12> */
.L_x_100:
[----:B------:R-:W-:Y:S05]  /*6d20*/  BSYNC B1 ;  /* 0x0000000000017941 */ /* 0x000fea0003800000 */
.L_x_99:
        /* <DEDUP_REMOVED lines=13> */
.L_x_102:
[----:B------:R-:W-:Y:S05]  /*6e00*/  BSYNC B1 ;  /* 0x0000000000017941 */ /* 0x000fea0003800000 */
.L_x_101:
        /* <DEDUP_REMOVED lines=13> */
.L_x_104:
[----:B------:R-:W-:Y:S05]  /*6ee0*/  BSYNC B1 ;  /* 0x0000000000017941 */ /* 0x000fea0003800000 */
.L_x_103:
        /* <DEDUP_REMOVED lines=12> */
.L_x_106:
[----:B------:R-:W-:Y:S05]  /*6fb0*/  BSYNC B1 ;  /* 0x0000000000017941 */ /* 0x000fea0003800000 */
.L_x_105:
        /* <DEDUP_REMOVED lines=12> */
.L_x_108:
[----:B------:R-:W-:Y:S05]  /*7080*/  BSYNC B1 ;  /* 0x0000000000017941 */ /* 0x000fea0003800000 */
.L_x_107:
        /* <DEDUP_REMOVED lines=12> */
.L_x_110:
[----:B------:R-:W-:Y:S05]  /*7150*/  BSYNC B1 ;  /* 0x0000000000017941 */ /* 0x000fea0003800000 */
.L_x_109:
[----:B0----5:R-:W-:Y:S01]  /*7160*/  HADD2.F32 R23, -RZ, R22.H0_H0 ;  /* 0x20000016ff177230 */ /* 0x021fe20000004100 */
[----:B------:R-:W-:Y:S01]  /*7170*/  ISETP.GT.AND P4, PT, R0, 0x80, P2 ;  /* 0x000000800000780c */ /* 0x000fe20001784270 */
[----:B------:R-:W-:Y:S01]  /*7180*/  ULDC.64 UR4, c[0x0][0x208] ;  /* 0x0000820000047ab9 */ /* 0x000fe20000000a00 */
[----:B------:R-:W-:Y:S02]  /*7190*/  BSSY B1, `(.L_x_111) ;  /* 0x0000008000017945 */ /* 0x000fe40003800000 */
[----:B------:R-:W-:-:S04]  /*71a0*/  FMUL R23, R23, R16 ;  /* 0x0000001017177220 */ /* 0x000fc80000400000 */
[----:B------:R-:W-:-:S05]  /*71b0*/  FFMA R23, R216, R2, R23 ;  /* 0x00000002d8177223 */ /* 0x000fca0000000017 */
[----:B------:R-:W-:-:S05]  /*71c0*/  F2FP.F16.F32.PACK_AB R23, RZ, R23 ;  /* 0x00000017ff17723e */ /* 0x000fca00000000ff */
[----:B------:R0:W-:Y:S01]  /*71d0*/  @P5 STG.E.U16 desc[UR4][R6.64+0x40], R23 ;  /* 0x0000401706005986 */ /* 0x0001e2000c101504 */
[----:B------:R-:W-:Y:S05]  /*71e0*/  @!P4 BRA `(.L_x_112) ;  /* 0x000000000008c947 */ /* 0x000fea0003800000 */
[----:B------:R-:W-:Y:S02]  /*71f0*/  ULDC.64 UR4, c[0x0][0x208] ;  /* 0x0000820000047ab9 */ /* 0x000fe40000000a00 */
[----:B------:R0:W5:Y:S03]  /*7200*/  LDG.E.LTC128B.U16 R22, desc[UR4][R10.64+0x42] ;  /* 0x000042040a167981 */ /* 0x000166000c1e1520 */
.L_x_112:
[----:B------:R-:W-:Y:S05]  /*7210*/  BSYNC B1 ;  /* 0x0000000000017941 */ /* 0x000fea0003800000 */
.L_x_111:
        /* <DEDUP_REMOVED lines=11> */
.L_x_114:
[----:B------:R-:W-:Y:S05]  /*72d0*/  BSYNC B1 ;  /* 0x0000000000017941 */ /* 0x000fea0003800000 */
.L_x_113:
        /* <DEDUP_REMOVED lines=11> */
.L_x_116:
[----:B------:R-:W-:Y:S05]  /*7390*/  BSYNC B1 ;  /* 0x0000000000017941 */ /* 0x000fea0003800000 */
.L_x_115:
        /* <DEDUP_REMOVED lines=11> */
.L_x_118:
[----:B------:R-:W-:Y:S05]  /*7450*/  BSYNC B1 ;  /* 0x0000000000017941 */ /* 0x000fea0003800000 */
.L_x_117:
        /* <DEDUP_REMOVED lines=11> */
.L_x_120:
[----:B------:R-:W-:Y:S05]  /*7510*/  BSYNC B1 ;  /* 0x0000000000017941 */ /* 0x000fea0003800000 */
.L_x_119:
        /* <DEDUP_REMOVED lines=11> */
.L_x_122:
[----:B------:R-:W-:Y:S05]  /*75d0*/  BSYNC B1 ;  /* 0x0000000000017941 */ /* 0x000fea0003800000 */
.L_x_121:
[----:B-----5:R-:W-:Y:S01]  /*75e0*/  HADD2.F32 R23, -RZ, R22.H0_H0 ;  /* 0x20000016ff177230 */ /* 0x020fe20000004100 */
        /* <DEDUP_REMOVED lines=10> */
.L_x_124:
[----:B------:R-:W-:Y:S05]  /*7690*/  BSYNC B1 ;  /* 0x0000000000017941 */ /* 0x000fea0003800000 */
.L_x_123:
[----:B0----5:R-:W-:Y:S01]  /*76a0*/  HADD2.F32 R23, -RZ, R22.H0_H0 ;  /* 0x20000016ff177230 */ /* 0x021fe20000004100 */
[----:B------:R-:W-:Y:S01]  /*76b0*/  ISETP.GT.AND P3, PT, R3, 0x30, PT ;  /* 0x000000300300780c */ /* 0x000fe20003f64270 */
[----:B------:R-:W-:Y:S01]  /*76c0*/  ULDC.64 UR4, c[0x0][0x208] ;  /* 0x0000820000047ab9 */ /* 0x000fe20000000a00 */
[----:B------:R-:W-:Y:S02]  /*76d0*/  BSSY B1, `(.L_x_125) ;  /* 0x0000009000017945 */ /* 0x000fe40003800000 */
[----:B------:R-:W-:Y:S01]  /*76e0*/  FMUL R216, R23, R16 ;  /* 0x0000001017d87220 */ /* 0x000fe20000400000 */
[----:B------:R-:W-:-:S03]  /*76f0*/  ISETP.GT.AND P1, PT, R0, RZ, P3 ;  /* 0x000000ff0000720c */ /* 0x000fc60001f24270 */
[----:B------:R-:W-:-:S05]  /*7700*/  FFMA R216, R223, R2, R216 ;  /* 0x00000002dfd87223 */ /* 0x000fca00000000d8 */
[----:B------:R-:W-:-:S05]  /*7710*/  F2FP.F16.F32.PACK_AB R216, RZ, R216 ;  /* 0x000000d8ffd8723e */ /* 0x000fca00000000ff */
[----:B------:R0:W-:Y:S01]  /*7720*/  @P0 STG.E.U16 desc[UR4][R14.64+0x52], R216 ;  /* 0x000052d80e000986 */ /* 0x0001e2000c101504 */
[----:B------:R-:W-:Y:S05]  /*7730*/  @!P1 BRA `(.L_x_126) ;  /* 0x0000000000089947 */ /* 0x000fea0003800000 */
[----:B------:R-:W-:Y:S02]  /*7740*/  ULDC.64 UR4, c[0x0][0x208] ;  /* 0x0000820000047ab9 */ /* 0x000fe40000000a00 */
[----:B------:R0:W5:Y:S03]  /*7750*/  LDG.E.LTC128B.U16 R22, desc[UR4][R20.64+0x60] ;  /* 0x0000600414167981 */ /* 0x000166000c1e1520 */
.L_x_126:
[----:B------:R-:W-:Y:S05]  /*7760*/  BSYNC B1 ;  /* 0x0000000000017941 */ /* 0x000fea0003800000 */
.L_x_125:
[----:B-----5:R-:W-:Y:S01]  /*7770*/  HADD2.F32 R23, -RZ, R22.H0_H0 ;  /* 0x20000016ff177230 */ /* 0x020fe20000004100 */
        /* <DEDUP_REMOVED lines=11> */
.L_x_128:
[----:B------:R-:W-:Y:S05]  /*7830*/  BSYNC B1 ;  /* 0x0000000000017941 */ /* 0x000fea0003800000 */
.L_x_127:
        /* <DEDUP_REMOVED lines=11> */
.L_x_130:
[----:B------:R-:W-:Y:S05]  /*78f0*/  BSYNC B1 ;  /* 0x0000000000017941 */ /* 0x000fea0003800000 */
.L_x_129:
        /* <DEDUP_REMOVED lines=11> */
.L_x_132:
[----:B------:R-:W-:Y:S05]  /*79b0*/  BSYNC B1 ;  /* 0x0000000000017941 */ /* 0x000fea0003800000 */
.L_x_131:
        /* <DEDUP_REMOVED lines=12> */
.L_x_134:
[----:B------:R-:W-:Y:S05]  /*7a80*/  BSYNC B1 ;  /* 0x0000000000017941 */ /* 0x000fea0003800000 */
.L_x_133:
        /* <DEDUP_REMOVED lines=12> */
.L_x_136:
[----:B------:R-:W-:Y:S05]  /*7b50*/  BSYNC B1 ;  /* 0x0000000000017941 */ /* 0x000fea0003800000 */
.L_x_135:
        /* <DEDUP_REMOVED lines=11> */
.L_x_138:
[----:B------:R-:W-:Y:S05]  /*7c10*/  BSYNC B1 ;  /* 0x0000000000017941 */ /* 0x000fea0003800000 */
.L_x_137:
        /* <DEDUP_REMOVED lines=11> */
.L_x_140:
[----:B------:R-:W-:Y:S05]  /*7cd0*/  BSYNC B1 ;  /* 0x0000000000017941 */ /* 0x000fea0003800000 */
.L_x_139:
        /* <DEDUP_REMOVED lines=11> */
.L_x_142:
[----:B------:R-:W-:Y:S05]  /*7d90*/  BSYNC B1 ;  /* 0x0000000000017941 */ /* 0x000fea0003800000 */
.L_x_141:
        /* <DEDUP_REMOVED lines=11> */
.L_x_144:
[----:B------:R-:W-:Y:S05]  /*7e50*/  BSYNC B1 ;  /* 0x0000000000017941 */ /* 0x000fea0003800000 */
.L_x_143:
        /* <DEDUP_REMOVED lines=11> */
.L_x_146:
[----:B------:R-:W-:Y:S05]  /*7f10*/  BSYNC B1 ;  /* 0x0000000000017941 */ /* 0x000fea0003800000 */
.L_x_145:
        /* <DEDUP_REMOVED lines=11> */
.L_x_148:
[----:B------:R-:W-:Y:S05]  /*7fd0*/  BSYNC B1 ;  /* 0x0000000000017941 */ /* 0x000fea0003800000 */
.L_x_147:
        /* <DEDUP_REMOVED lines=11> */
.L_x_150:
[----:B------:R-:W-:Y:S05]  /*8090*/  BSYNC B1 ;  /* 0x0000000000017941 */ /* 0x000fea0003800000 */
.L_x_149:
        /* <DEDUP_REMOVED lines=11> */
.L_x_152:
[----:B------:R-:W-:Y:S05]  /*8150*/  BSYNC B1 ;  /* 0x0000000000017941 */ /* 0x000fea0003800000 */
.L_x_151:
        /* <DEDUP_REMOVED lines=11> */
.L_x_154:
[----:B------:R-:W-:Y:S05]  /*8210*/  BSYNC B1 ;  /* 0x0000000000017941 */ /* 0x000fea0003800000 */
.L_x_153:
        /* <DEDUP_REMOVED lines=11> */
.L_x_156:
[----:B------:R-:W-:Y:S05]  /*82d0*/  BSYNC B1 ;  /* 0x0000000000017941 */ /* 0x000fea0003800000 */
.L_x_155:
        /* <DEDUP_REMOVED lines=12> */
.L_x_158:
[----:B------:R-:W-:Y:S05]  /*83a0*/  BSYNC B1 ;  /* 0x0000000000017941 */ /* 0x000fea0003800000 */
.L_x_157:
        /* <DEDUP_REMOVED lines=12> */
.L_x_160:
[----:B------:R-:W-:Y:S05]  /*8470*/  BSYNC B1 ;  /* 0x0000000000017941 */ /* 0x000fea0003800000 */
.L_x_159:
        /* <DEDUP_REMOVED lines=11> */
.L_x_162:
[----:B------:R-:W-:Y:S05]  /*8530*/  BSYNC B1 ;  /* 0x0000000000017941 */ /* 0x000fea0003800000 */
.L_x_161:
        /* <DEDUP_REMOVED lines=11> */
.L_x_164:
[----:B------:R-:W-:Y:S05]  /*85f0*/  BSYNC B1 ;  /* 0x0000000000017941 */ /* 0x000fea0003800000 */
.L_x_163:
        /* <DEDUP_REMOVED lines=12> */
.L_x_166:
[----:B------:R-:W-:Y:S05]  /*86c0*/  BSYNC B1 ;  /* 0x0000000000017941 */ /* 0x000fea0003800000 */
.L_x_165:
        /* <DEDUP_REMOVED lines=12> */
.L_x_168:
[----:B------:R-:W-:Y:S05]  /*8790*/  BSYNC B1 ;  /* 0x0000000000017941 */ /* 0x000fea0003800000 */
.L_x_167:
        /* <DEDUP_REMOVED lines=11> */
.L_x_170:
[----:B------:R-:W-:Y:S05]  /*8850*/  BSYNC B1 ;  /* 0x0000000000017941 */ /* 0x000fea0003800000 */
.L_x_169:
        /* <DEDUP_REMOVED lines=11> */
.L_x_172:
[----:B------:R-:W-:Y:S05]  /*8910*/  BSYNC B1 ;  /* 0x0000000000017941 */ /* 0x000fea0003800000 */
.L_x_171:
        /* <DEDUP_REMOVED lines=11> */
.L_x_174:
[----:B------:R-:W-:Y:S05]  /*89d0*/  BSYNC B1 ;  /* 0x0000000000017941 */ /* 0x000fea0003800000 */
.L_x_173:
        /* <DEDUP_REMOVED lines=11> */
.L_x_176:
[----:B------:R-:W-:Y:S05]  /*8a90*/  BSYNC B1 ;  /* 0x0000000000017941 */ /* 0x000fea0003800000 */
.L_x_175:
        /* <DEDUP_REMOVED lines=11> */
.L_x_178:
[----:B------:R-:W-:Y:S05]  /*8b50*/  BSYNC B1 ;  /* 0x0000000000017941 */ /* 0x000fea0003800000 */
.L_x_177:
        /* <DEDUP_REMOVED lines=11> */
.L_x_180:
[----:B------:R-:W-:Y:S05]  /*8c10*/  BSYNC B1 ;  /* 0x0000000000017941 */ /* 0x000fea0003800000 */
.L_x_179:
        /* <DEDUP_REMOVED lines=11> */
.L_x_182:
[----:B------:R-:W-:Y:S05]  /*8cd0*/  BSYNC B1 ;  /* 0x0000000000017941 */ /* 0x000fea0003800000 */
.L_x_181:
        /* <DEDUP_REMOVED lines=11> */
.L_x_184:
[----:B------:R-:W-:Y:S05]  /*8d90*/  BSYNC B1 ;  /* 0x0000000000017941 */ /* 0x000fea0003800000 */
.L_x_183:
        /* <DEDUP_REMOVED lines=11> */
.L_x_186:
[----:B------:R-:W-:Y:S05]  /*8e50*/  BSYNC B1 ;  /* 0x0000000000017941 */ /* 0x000fea0003800000 */
.L_x_185:
        /* <DEDUP_REMOVED lines=11> */
.L_x_188:
[----:B------:R-:W-:Y:S05]  /*8f10*/  BSYNC B1 ;  /* 0x0000000000017941 */ /* 0x000fea0003800000 */
.L_x_187:
        /* <DEDUP_REMOVED lines=12> */
.L_x_190:
[----:B------:R-:W-:Y:S05]  /*8fe0*/  BSYNC B1 ;  /* 0x0000000000017941 */ /* 0x000fea0003800000 */
.L_x_189:
        /* <DEDUP_REMOVED lines=12> */
.L_x_192:
[----:B------:R-:W-:Y:S05]  /*90b0*/  BSYNC B1 ;  /* 0x0000000000017941 */ /* 0x000fea0003800000 */
.L_x_191:
        /* <DEDUP_REMOVED lines=11> */
.L_x_194:
[----:B------:R-:W-:Y:S05]  /*9170*/  BSYNC B1 ;  /* 0x0000000000017941 */ /* 0x000fea0003800000 */
.L_x_193:
        /* <DEDUP_REMOVED lines=11> */
.L_x_196:
[----:B------:R-:W-:Y:S05]  /*9230*/  BSYNC B1 ;  /* 0x0000000000017941 */ /* 0x000fea0003800000 */
.L_x_195:
        /* <DEDUP_REMOVED lines=12> */
.L_x_198:
[----:B------:R-:W-:Y:S05]  /*9300*/  BSYNC B1 ;  /* 0x0000000000017941 */ /* 0x000fea0003800000 */
.L_x_197:
        /* <DEDUP_REMOVED lines=12> */
.L_x_200:
[----:B------:R-:W-:Y:S05]  /*93d0*/  BSYNC B1 ;  /* 0x0000000000017941 */ /* 0x000fea0003800000 */
.L_x_199:
        /* <DEDUP_REMOVED lines=11> */
.L_x_202:
[----:B------:R-:W-:Y:S05]  /*9490*/  BSYNC B1 ;  /* 0x0000000000017941 */ /* 0x000fea0003800000 */
.L_x_201:
        /* <DEDUP_REMOVED lines=11> */
.L_x_204:
[----:B------:R-:W-:Y:S05]  /*9550*/  BSYNC B1 ;  /* 0x0000000000017941 */ /* 0x000fea0003800000 */
.L_x_203:
        /* <DEDUP_REMOVED lines=11> */
.L_x_206:
[----:B------:R-:W-:Y:S05]  /*9610*/  BSYNC B1 ;  /* 0x0000000000017941 */ /* 0x000fea0003800000 */
.L_x_205:
        /* <DEDUP_REMOVED lines=11> */
.L_x_208:
[----:B------:R-:W-:Y:S05]  /*96d0*/  BSYNC B1 ;  /* 0x0000000000017941 */ /* 0x000fea0003800000 */
.L_x_207:
        /* <DEDUP_REMOVED lines=11> */
.L_x_210:
[----:B------:R-:W-:Y:S05]  /*9790*/  BSYNC B1 ;  /* 0x0000000000017941 */ /* 0x000fea0003800000 */
.L_x_209:
        /* <DEDUP_REMOVED lines=11> */
.L_x_212:
[----:B------:R-:W-:Y:S05]  /*9850*/  BSYNC B1 ;  /* 0x0000000000017941 */ /* 0x000fea0003800000 */
.L_x_211:
        /* <DEDUP_REMOVED lines=11> */
.L_x_214:
[----:B------:R-:W-:Y:S05]  /*9910*/  BSYNC B1 ;  /* 0x0000000000017941 */ /* 0x000fea0003800000 */
.L_x_213:
        /* <DEDUP_REMOVED lines=11> */
.L_x_216:
[----:B------:R-:W-:Y:S05]  /*99d0*/  BSYNC B1 ;  /* 0x0000000000017941 */ /* 0x000fea0003800000 */
.L_x_215:
        /* <DEDUP_REMOVED lines=11> */
.L_x_218:
[----:B------:R-:W-:Y:S05]  /*9a90*/  BSYNC B1 ;  /* 0x0000000000017941 */ /* 0x000fea0003800000 */
.L_x_217:
        /* <DEDUP_REMOVED lines=11> */
.L_x_220:
[----:B------:R-:W-:Y:S05]  /*9b50*/  BSYNC B1 ;  /* 0x0000000000017941 */ /* 0x000fea0003800000 */
.L_x_219:
        /* <DEDUP_REMOVED lines=12> */
.L_x_222:
[----:B------:R-:W-:Y:S05]  /*9c20*/  BSYNC B1 ;  /* 0x0000000000017941 */ /* 0x000fea0003800000 */
.L_x_221:
        /* <DEDUP_REMOVED lines=12> */
.L_x_224:
[----:B------:R-:W-:Y:S05]  /*9cf0*/  BSYNC B1 ;  /* 0x0000000000017941 */ /* 0x000fea0003800000 */
.L_x_223:
        /* <DEDUP_REMOVED lines=11> */
.L_x_226:
[----:B------:R-:W-:Y:S05]  /*9db0*/  BSYNC B1 ;  /* 0x0000000000017941 */ /* 0x000fea0003800000 */
.L_x_225:
        /* <DEDUP_REMOVED lines=11> */
.L_x_228:
[----:B------:R-:W-:Y:S05]  /*9e70*/  BSYNC B1 ;  /* 0x0000000000017941 */ /* 0x000fea0003800000 */
.L_x_227:
        /* <DEDUP_REMOVED lines=12> */
.L_x_230:
[----:B------:R-:W-:Y:S05]  /*9f40*/  BSYNC B1 ;  /* 0x0000000000017941 */ /* 0x000fea0003800000 */
.L_x_229:
        /* <DEDUP_REMOVED lines=12> */
.L_x_232:
[----:B------:R-:W-:Y:S05]  /*a010*/  BSYNC B1 ;  /* 0x0000000000017941 */ /* 0x000fea0003800000 */
.L_x_231:
        /* <DEDUP_REMOVED lines=11> */
.L_x_234:
[----:B------:R-:W-:Y:S05]  /*a0d0*/  BSYNC B1 ;  /* 0x0000000000017941 */ /* 0x000fea0003800000 */
.L_x_233:
        /* <DEDUP_REMOVED lines=11> */
.L_x_236:
[----:B------:R-:W-:Y:S05]  /*a190*/  BSYNC B1 ;  /* 0x0000000000017941 */ /* 0x000fea0003800000 */
.L_x_235:
        /* <DEDUP_REMOVED lines=11> */
.L_x_238:
[----:B------:R-:W-:Y:S05]  /*a250*/  BSYNC B1 ;  /* 0x0000000000017941 */ /* 0x000fea0003800000 */
.L_x_237:
        /* <DEDUP_REMOVED lines=11> */
.L_x_240:
[----:B------:R-:W-:Y:S05]  /*a310*/  BSYNC B1 ;  /* 0x0000000000017941 */ /* 0x000fea0003800000 */
.L_x_239:
        /* <DEDUP_REMOVED lines=11> */
.L_x_242:
[----:B------:R-:W-:Y:S05]  /*a3d0*/  BSYNC B1 ;  /* 0x0000000000017941 */ /* 0x000fea0003800000 */
.L_x_241:
        /* <DEDUP_REMOVED lines=11> */
.L_x_244:
[----:B------:R-:W-:Y:S05]  /*a490*/  BSYNC B1 ;  /* 0x0000000000017941 */ /* 0x000fea0003800000 */
.L_x_243:
        /* <DEDUP_REMOVED lines=11> */
.L_x_246:
[----:B------:R-:W-:Y:S05]  /*a550*/  BSYNC B1 ;  /* 0x0000000000017941 */ /* 0x000fea0003800000 */
.L_x_245:
        /* <DEDUP_REMOVED lines=11> */
.L_x_248:
[----:B------:R-:W-:Y:S05]  /*a610*/  BSYNC B1 ;  /* 0x0000000000017941 */ /* 0x000fea0003800000 */
.L_x_247:
        /* <DEDUP_REMOVED lines=11> */
.L_x_250:
[----:B------:R-:W-:Y:S05]  /*a6d0*/  BSYNC B1 ;  /* 0x0000000000017941 */ /* 0x000fea0003800000 */
.L_x_249:
        /* <DEDUP_REMOVED lines=11> */
.L_x_252:
[----:B------:R-:W-:Y:S05]  /*a790*/  BSYNC B1 ;  /* 0x0000000000017941 */ /* 0x000fea0003800000 */
.L_x_251:
        /* <DEDUP_REMOVED lines=12> */
.L_x_254:
[----:B------:R-:W-:Y:S05]  /*a860*/  BSYNC B1 ;  /* 0x0000000000017941 */ /* 0x000fea0003800000 */
.L_x_253:
        /* <DEDUP_REMOVED lines=12> */
.L_x_256:
[----:B------:R-:W-:Y:S05]  /*a930*/  BSYNC B1 ;  /* 0x0000000000017941 */ /* 0x000fea0003800000 */
.L_x_255:
        /* <DEDUP_REMOVED lines=11> */
.L_x_258:
[----:B------:R-:W-:Y:S05]  /*a9f0*/  BSYNC B1 ;  /* 0x0000000000017941 */ /* 0x000fea0003800000 */
.L_x_257:
        /* <DEDUP_REMOVED lines=11> */
.L_x_260:
[----:B------:R-:W-:Y:S05]  /*aab0*/  BSYNC B1 ;  /* 0x0000000000017941 */ /* 0x000fea0003800000 */
.L_x_259:
        /* <DEDUP_REMOVED lines=12> */
.L_x_262:
[----:B------:R-:W-:Y:S05]  /*ab80*/  BSYNC B1 ;  /* 0x0000000000017941 */ /* 0x000fea0003800000 */
.L_x_261:
        /* <DEDUP_REMOVED lines=12> */
.L_x_264:
[----:B------:R-:W-:Y:S05]  /*ac50*/  BSYNC B1 ;  /* 0x0000000000017941 */ /* 0x000fea0003800000 */
.L_x_263:
        /* <DEDUP_REMOVED lines=11> */
.L_x_266:
[----:B------:R-:W-:Y:S05]  /*ad10*/  BSYNC B1 ;  /* 0x0000000000017941 */ /* 0x000fea0003800000 */
.L_x_265:
        /* <DEDUP_REMOVED lines=11> */
.L_x_268:
[----:B------:R-:W-:Y:S05]  /*add0*/  BSYNC B1 ;  /* 0x0000000000017941 */ /* 0x000fea0003800000 */
.L_x_267:
        /* <DEDUP_REMOVED lines=11> */
.L_x_270:
[----:B------:R-:W-:Y:S05]  /*ae90*/  BSYNC B1 ;  /* 0x0000000000017941 */ /* 0x000fea0003800000 */
.L_x_269:
        /* <DEDUP_REMOVED lines=11> */
.L_x_272:
[----:B------:R-:W-:Y:S05]  /*af50*/  BSYNC B1 ;  /* 0x0000000000017941 */ /* 0x000fea0003800000 */
.L_x_271:
        /* <DEDUP_REMOVED lines=11> */
.L_x_274:
[----:B------:R-:W-:Y:S05]  /*b010*/  BSYNC B1 ;  /* 0x0000000000017941 */ /* 0x000fea0003800000 */
.L_x_273:
        /* <DEDUP_REMOVED lines=11> */
.L_x_276:
[----:B------:R-:W-:Y:S05]  /*b0d0*/  BSYNC B1 ;  /* 0x0000000000017941 */ /* 0x000fea0003800000 */
.L_x_275:
        /* <DEDUP_REMOVED lines=11> */
.L_x_278:
[----:B------:R-:W-:Y:S05]  /*b190*/  BSYNC B1 ;  /* 0x0000000000017941 */ /* 0x000fea0003800000 */
.L_x_277:
        /* <DEDUP_REMOVED lines=11> */
.L_x_280:
[----:B------:R-:W-:Y:S05]  /*b250*/  BSYNC B1 ;  /* 0x0000000000017941 */ /* 0x000fea0003800000 */
.L_x_279:
        /* <DEDUP_REMOVED lines=11> */
.L_x_282:
[----:B------:R-:W-:Y:S05]  /*b310*/  BSYNC B1 ;  /* 0x0000000000017941 */ /* 0x000fea0003800000 */
.L_x_281:
        /* <DEDUP_REMOVED lines=11> */
.L_x_284:
[----:B------:R-:W-:Y:S05]  /*b3d0*/  BSYNC B1 ;  /* 0x0000000000017941 */ /* 0x000fea0003800000 */
.L_x_283:
        /* <DEDUP_REMOVED lines=12> */
.L_x_286:
[----:B------:R-:W-:Y:S05]  /*b4a0*/  BSYNC B1 ;  /* 0x0000000000017941 */ /* 0x000fea0003800000 */
.L_x_285:
        /* <DEDUP_REMOVED lines=12> */
.L_x_288:
[----:B------:R-:W-:Y:S05]  /*b570*/  BSYNC B1 ;  /* 0x0000000000017941 */ /* 0x000fea0003800000 */
.L_x_287:
        /* <DEDUP_REMOVED lines=11> */
.L_x_290:
[----:B------:R-:W-:Y:S05]  /*b630*/  BSYNC B1 ;  /* 0x0000000000017941 */ /* 0x000fea0003800000 */
.L_x_289:
        /* <DEDUP_REMOVED lines=11> */
.L_x_292:
[----:B------:R-:W-:Y:S05]  /*b6f0*/  BSYNC B1 ;  /* 0x0000000000017941 */ /* 0x000fea0003800000 */
.L_x_291:
        /* <DEDUP_REMOVED lines=12> */
.L_x_294:
[----:B------:R-:W-:Y:S05]  /*b7c0*/  BSYNC B1 ;  /* 0x0000000000017941 */ /* 0x000fea0003800000 */
.L_x_293:
        /* <DEDUP_REMOVED lines=12> */
.L_x_296:
[----:B------:R-:W-:Y:S05]  /*b890*/  BSYNC B1 ;  /* 0x0000000000017941 */ /* 0x000fea0003800000 */
.L_x_295:
        /* <DEDUP_REMOVED lines=11> */
.L_x_298:
[----:B------:R-:W-:Y:S05]  /*b950*/  BSYNC B1 ;  /* 0x0000000000017941 */ /* 0x000fea0003800000 */
.L_x_297:
        /* <DEDUP_REMOVED lines=11> */
.L_x_300:
[----:B------:R-:W-:Y:S05]  /*ba10*/  BSYNC B1 ;  /* 0x0000000000017941 */ /* 0x000fea0003800000 */
.L_x_299:
        /* <DEDUP_REMOVED lines=11> */
.L_x_302:
[----:B------:R-:W-:Y:S05]  /*bad0*/  BSYNC B1 ;  /* 0x0000000000017941 */ /* 0x000fea0003800000 */
.L_x_301:
        /* <DEDUP_REMOVED lines=11> */
.L_x_304:
[----:B------:R-:W-:Y:S05]  /*bb90*/  BSYNC B1 ;  /* 0x0000000000017941 */ /* 0x000fea0003800000 */
.L_x_303:
        /* <DEDUP_REMOVED lines=11> */
.L_x_306:
[----:B------:R-:W-:Y:S05]  /*bc50*/  BSYNC B1 ;  /* 0x0000000000017941 */ /* 0x000fea0003800000 */
.L_x_305:
        /* <DEDUP_REMOVED lines=11> */
.L_x_308:
[----:B------:R-:W-:Y:S05]  /*bd10*/  BSYNC B1 ;  /* 0x0000000000017941 */ /* 0x000fea0003800000 */
.L_x_307:
        /* <DEDUP_REMOVED lines=11> */
.L_x_310:
[----:B------:R-:W-:Y:S05]  /*bdd0*/  BSYNC B1 ;  /* 0x0000000000017941 */ /* 0x000fea0003800000 */
.L_x_309:
        /* <DEDUP_REMOVED lines=11> */
.L_x_312:
[----:B------:R-:W-:Y:S05]  /*be90*/  BSYNC B1 ;  /* 0x0000000000017941 */ /* 0x000fea0003800000 */
.L_x_311:
        /* <DEDUP_REMOVED lines=11> */
.L_x_314:
[----:B------:R-:W-:Y:S05]  /*bf50*/  BSYNC B1 ;  /* 0x0000000000017941 */ /* 0x000fea0003800000 */
.L_x_313:
        /* <DEDUP_REMOVED lines=11> */
.L_x_316:
[----:B------:R-:W-:Y:S05]  /*c010*/  BSYNC B1 ;  /* 0x0000000000017941 */ /* 0x000fea0003800000 */
.L_x_315:
        /* <DEDUP_REMOVED lines=12> */
.L_x_318:
[----:B------:R-:W-:Y:S05]  /*c0e0*/  BSYNC B1 ;  /* 0x0000000000017941 */ /* 0x000fea0003800000 */
.L_x_317:
        /* <DEDUP_REMOVED lines=12> */
.L_x_320:
[----:B------:R-:W-:Y:S05]  /*c1b0*/  BSYNC B1 ;  /* 0x0000000000017941 */ /* 0x000fea0003800000 */
.L_x_319:
        /* <DEDUP_REMOVED lines=11> */
.L_x_322:
[----:B------:R-:W-:Y:S05]  /*c270*/  BSYNC B1 ;  /* 0x0000000000017941 */ /* 0x000fea0003800000 */
.L_x_321:
        /* <DEDUP_REMOVED lines=11> */
.L_x_324:
[----:B------:R-:W-:Y:S05]  /*c330*/  BSYNC B1 ;  /* 0x0000000000017941 */ /* 0x000fea0003800000 */
.L_x_323:
        /* <DEDUP_REMOVED lines=12> */
.L_x_326:
[----:B------:R-:W-:Y:S05]  /*c400*/  BSYNC B1 ;  /* 0x0000000000017941 */ /* 0x000fea0003800000 */
.L_x_325:
        /* <DEDUP_REMOVED lines=12> */
.L_x_328:
[----:B------:R-:W-:Y:S05]  /*c4d0*/  BSYNC B1 ;  /* 0x0000000000017941 */ /* 0x000fea0003800000 */
.L_x_327:
        /* <DEDUP_REMOVED lines=11> */
.L_x_330:
[----:B------:R-:W-:Y:S05]  /*c590*/  BSYNC B1 ;  /* 0x0000000000017941 */ /* 0x000fea0003800000 */
.L_x_329:
        /* <DEDUP_REMOVED lines=11> */
.L_x_332:
[----:B------:R-:W-:Y:S05]  /*c650*/  BSYNC B1 ;  /* 0x0000000000017941 */ /* 0x000fea0003800000 */
.L_x_331:
        /* <DEDUP_REMOVED lines=11> */
.L_x_334:
[----:B------:R-:W-:Y:S05]  /*c710*/  BSYNC B1 ;  /* 0x0000000000017941 */ /* 0x000fea0003800000 */
.L_x_333:
        /* <DEDUP_REMOVED lines=11> */
.L_x_336:
[----:B------:R-:W-:Y:S05]  /*c7d0*/  BSYNC B1 ;  /* 0x0000000000017941 */ /* 0x000fea0003800000 */
.L_x_335:
        /* <DEDUP_REMOVED lines=11> */
.L_x_338:
[----:B------:R-:W-:Y:S05]  /*c890*/  BSYNC B1 ;  /* 0x0000000000017941 */ /* 0x000fea0003800000 */
.L_x_337:
        /* <DEDUP_REMOVED lines=11> */
.L_x_340:
[----:B------:R-:W-:Y:S05]  /*c950*/  BSYNC B1 ;  /* 0x0000000000017941 */ /* 0x000fea0003800000 */
.L_x_339:
        /* <DEDUP_REMOVED lines=11> */
.L_x_342:
[----:B------:R-:W-:Y:S05]  /*ca10*/  BSYNC B1 ;  /* 0x0000000000017941 */ /* 0x000fea0003800000 */
.L_x_341:
        /* <DEDUP_REMOVED lines=11> */
.L_x_344:
[----:B------:R-:W-:Y:S05]  /*cad0*/  BSYNC B1 ;  /* 0x0000000000017941 */ /* 0x000fea0003800000 */
.L_x_343:
        /* <DEDUP_REMOVED lines=11> */
.L_x_346:
[----:B------:R-:W-:Y:S05]  /*cb90*/  BSYNC B1 ;  /* 0x0000000000017941 */ /* 0x000fea0003800000 */
.L_x_345:
        /* <DEDUP_REMOVED lines=11> */
.L_x_348:
[----:B------:R-:W-:Y:S05]  /*cc50*/  BSYNC B1 ;  /* 0x0000000000017941 */ /* 0x000fea0003800000 */
.L_x_347:
        /* <DEDUP_REMOVED lines=12> */
.L_x_350:
[----:B------:R-:W-:Y:S05]  /*cd20*/  BSYNC B1 ;  /* 0x0000000000017941 */ /* 0x000fea0003800000 */
.L_x_349:
        /* <DEDUP_REMOVED lines=12> */
.L_x_352:
[----:B------:R-:W-:Y:S05]  /*cdf0*/  BSYNC B1 ;  /* 0x0000000000017941 */ /* 0x000fea0003800000 */
.L_x_351:
        /* <DEDUP_REMOVED lines=11> */
.L_x_354:
[----:B------:R-:W-:Y:S05]  /*ceb0*/  BSYNC B1 ;  /* 0x0000000000017941 */ /* 0x000fea0003800000 */
.L_x_353:
        /* <DEDUP_REMOVED lines=11> */
.L_x_356:
[----:B------:R-:W-:Y:S05]  /*cf70*/  BSYNC B1 ;  /* 0x0000000000017941 */ /* 0x000fea0003800000 */
.L_x_355:
        /* <DEDUP_REMOVED lines=12> */
.L_x_358:
[----:B------:R-:W-:Y:S05]  /*d040*/  BSYNC B1 ;  /* 0x0000000000017941 */ /* 0x000fea0003800000 */
.L_x_357:
        /* <DEDUP_REMOVED lines=12> */
.L_x_360:
[----:B------:R-:W-:Y:S05]  /*d110*/  BSYNC B1 ;  /* 0x0000000000017941 */ /* 0x000fea0003800000 */
.L_x_359:
        /* <DEDUP_REMOVED lines=11> */
.L_x_362:
[----:B------:R-:W-:Y:S05]  /*d1d0*/  BSYNC B1 ;  /* 0x0000000000017941 */ /* 0x000fea0003800000 */
.L_x_361:
        /* <DEDUP_REMOVED lines=11> */
.L_x_364:
[----:B------:R-:W-:Y:S05]  /*d290*/  BSYNC B1 ;  /* 0x0000000000017941 */ /* 0x000fea0003800000 */
.L_x_363:
        /* <DEDUP_REMOVED lines=11> */
.L_x_366:
[----:B------:R-:W-:Y:S05]  /*d350*/  BSYNC B1 ;  /* 0x0000000000017941 */ /* 0x000fea0003800000 */
.L_x_365:
        /* <DEDUP_REMOVED lines=11> */
.L_x_368:
[----:B------:R-:W-:Y:S05]  /*d410*/  BSYNC B1 ;  /* 0x0000000000017941 */ /* 0x000fea0003800000 */
.L_x_367:
        /* <DEDUP_REMOVED lines=11> */
.L_x_370:
[----:B------:R-:W-:Y:S05]  /*d4d0*/  BSYNC B1 ;  /* 0x0000000000017941 */ /* 0x000fea0003800000 */
.L_x_369:
        /* <DEDUP_REMOVED lines=11> */
.L_x_372:
[----:B------:R-:W-:Y:S05]  /*d590*/  BSYNC B1 ;  /* 0x0000000000017941 */ /* 0x000fea0003800000 */
.L_x_371:
        /* <DEDUP_REMOVED lines=11> */
.L_x_374:
[----:B------:R-:W-:Y:S05]  /*d650*/  BSYNC B1 ;  /* 0x0000000000017941 */ /* 0x000fea0003800000 */
.L_x_373:
        /* <DEDUP_REMOVED lines=11> */
.L_x_376:
[----:B------:R-:W-:Y:S05]  /*d710*/  BSYNC B1 ;  /* 0x0000000000017941 */ /* 0x000fea0003800000 */
.L_x_375:
        /* <DEDUP_REMOVED lines=11> */
.L_x_378:
[----:B------:R-:W-:Y:S05]  /*d7d0*/  BSYNC B1 ;  /* 0x0000000000017941 */ /* 0x000fea0003800000 */
.L_x_377:
        /* <DEDUP_REMOVED lines=11> */
.L_x_380:
[----:B------:R-:W-:Y:S05]  /*d890*/  BSYNC B1 ;  /* 0x0000000000017941 */ /* 0x000fea0003800000 */
.L_x_379:
        /* <DEDUP_REMOVED lines=12> */
.L_x_382:
[----:B------:R-:W-:Y:S05]  /*d960*/  BSYNC B1 ;  /* 0x0000000000017941 */ /* 0x000fea0003800000 */
.L_x_381:
        /* <DEDUP_REMOVED lines=12> */
.L_x_384:
[----:B------:R-:W-:Y:S05]  /*da30*/  BSYNC B1 ;  /* 0x0000000000017941 */ /* 0x000fea0003800000 */
.L_x_383:
        /* <DEDUP_REMOVED lines=11> */
.L_x_386:
[----:B------:R-:W-:Y:S05]  /*daf0*/  BSYNC B1 ;  /* 0x0000000000017941 */ /* 0x000fea0003800000 */
.L_x_385:
        /* <DEDUP_REMOVED lines=11> */
.L_x_388:
[----:B------:R-:W-:Y:S05]  /*dbb0*/  BSYNC B1 ;  /* 0x0000000000017941 */ /* 0x000fea0003800000 */
.L_x_387:
        /* <DEDUP_REMOVED lines=12> */
.L_x_390:
[----:B------:R-:W-:Y:S05]  /*dc80*/  BSYNC B1 ;  /* 0x0000000000017941 */ /* 0x000fea0003800000 */
.L_x_389:
        /* <DEDUP_REMOVED lines=12> */
.L_x_392:
[----:B------:R-:W-:Y:S05]  /*dd50*/  BSYNC B1 ;  /* 0x0000000000017941 */ /* 0x000fea0003800000 */
.L_x_391:
        /* <DEDUP_REMOVED lines=11> */
.L_x_394:
[----:B------:R-:W-:Y:S05]  /*de10*/  BSYNC B1 ;  /* 0x0000000000017941 */ /* 0x000fea0003800000 */
.L_x_393:
        /* <DEDUP_REMOVED lines=11> */
.L_x_396:
[----:B------:R-:W-:Y:S05]  /*ded0*/  BSYNC B1 ;  /* 0x0000000000017941 */ /* 0x000fea0003800000 */
.L_x_395:
        /* <DEDUP_REMOVED lines=11> */
.L_x_398:
[----:B------:R-:W-:Y:S05]  /*df90*/  BSYNC B1 ;  /* 0x0000000000017941 */ /* 0x000fea0003800000 */
.L_x_397:
        /* <DEDUP_REMOVED lines=11> */
.L_x_400:
[----:B------:R-:W-:Y:S05]  /*e050*/  BSYNC B1 ;  /* 0x0000000000017941 */ /* 0x000fea0003800000 */
.L_x_399:
        /* <DEDUP_REMOVED lines=11> */
.L_x_402:
[----:B------:R-:W-:Y:S05]  /*e110*/  BSYNC B1 ;  /* 0x0000000000017941 */ /* 0x000fea0003800000 */
.L_x_401:
        /* <DEDUP_REMOVED lines=11> */
.L_x_404:
[----:B------:R-:W-:Y:S05]  /*e1d0*/  BSYNC B1 ;  /* 0x0000000000017941 */ /* 0x000fea0003800000 */
.L_x_403:
        /* <DEDUP_REMOVED lines=11> */
.L_x_406:
[----:B------:R-:W-:Y:S05]  /*e290*/  BSYNC B1 ;  /* 0x0000000000017941 */ /* 0x000fea0003800000 */
.L_x_405:
        /* <DEDUP_REMOVED lines=11> */
.L_x_408:
[----:B------:R-:W-:Y:S05]  /*e350*/  BSYNC B1 ;  /* 0x0000000000017941 */ /* 0x000fea0003800000 */
.L_x_407:
        /* <DEDUP_REMOVED lines=11> */
.L_x_410:
[----:B------:R-:W-:Y:S05]  /*e410*/  BSYNC B1 ;  /* 0x0000000000017941 */ /* 0x000fea0003800000 */
.L_x_409:
        /* <DEDUP_REMOVED lines=11> */
.L_x_412:
[----:B------:R-:W-:Y:S05]  /*e4d0*/  BSYNC B1 ;  /* 0x0000000000017941 */ /* 0x000fea0003800000 */
.L_x_411:
        /* <DEDUP_REMOVED lines=12> */
.L_x_414:
[----:B------:R-:W-:Y:S05]  /*e5a0*/  BSYNC B1 ;  /* 0x0000000000017941 */ /* 0x000fea0003800000 */
.L_x_413:
        /* <DEDUP_REMOVED lines=12> */
.L_x_416:
[----:B------:R-:W-:Y:S05]  /*e670*/  BSYNC B1 ;  /* 0x0000000000017941 */ /* 0x000fea0003800000 */
.L_x_415:
        /* <DEDUP_REMOVED lines=11> */
.L_x_418:
[----:B------:R-:W-:Y:S05]  /*e730*/  BSYNC B1 ;  /* 0x0000000000017941 */ /* 0x000fea0003800000 */
.L_x_417:
        /* <DEDUP_REMOVED lines=11> */
.L_x_420:
[----:B------:R-:W-:Y:S05]  /*e7f0*/  BSYNC B1 ;  /* 0x0000000000017941 */ /* 0x000fea0003800000 */
.L_x_419:
        /* <DEDUP_REMOVED lines=12> */
.L_x_422:
[----:B------:R-:W-:Y:S05]  /*e8c0*/  BSYNC B1 ;  /* 0x0000000000017941 */ /* 0x000fea0003800000 */
.L_x_421:
        /* <DEDUP_REMOVED lines=12> */
.L_x_424:
[----:B------:R-:W-:Y:S05]  /*e990*/  BSYNC B1 ;  /* 0x0000000000017941 */ /* 0x000fea0003800000 */
.L_x_423:
        /* <DEDUP_REMOVED lines=11> */
.L_x_426:
[----:B------:R-:W-:Y:S05]  /*ea50*/  BSYNC B1 ;  /* 0x0000000000017941 */ /* 0x000fea0003800000 */
.L_x_425:
        /* <DEDUP_REMOVED lines=11> */
.L_x_428:
[----:B------:R-:W-:Y:S05]  /*eb10*/  BSYNC B1 ;  /* 0x0000000000017941 */ /* 0x000fea0003800000 */
.L_x_427:
        /* <DEDUP_REMOVED lines=11> */
.L_x_430:
[----:B------:R-:W-:Y:S05]  /*ebd0*/  BSYNC B1 ;  /* 0x0000000000017941 */ /* 0x000fea0003800000 */
.L_x_429:
        /* <DEDUP_REMOVED lines=11> */
.L_x_432:
[----:B------:R-:W-:Y:S05]  /*ec90*/  BSYNC B1 ;  /* 0x0000000000017941 */ /* 0x000fea0003800000 */
.L_x_431:
        /* <DEDUP_REMOVED lines=11> */
.L_x_434:
[----:B------:R-:W-:Y:S05]  /*ed50*/  BSYNC B1 ;  /* 0x0000000000017941 */ /* 0x000fea0003800000 */
.L_x_433:
        /* <DEDUP_REMOVED lines=11> */
.L_x_436:
[----:B------:R-:W-:Y:S05]  /*ee10*/  BSYNC B1 ;  /* 0x0000000000017941 */ /* 0x000fea0003800000 */
.L_x_435:
        /* <DEDUP_REMOVED lines=11> */
.L_x_438:
[----:B------:R-:W-:Y:S05]  /*eed0*/  BSYNC B1 ;  /* 0x0000000000017941 */ /* 0x000fea0003800000 */
.L_x_437:
        /* <DEDUP_REMOVED lines=11> */
.L_x_440:
[----:B------:R-:W-:Y:S05]  /*ef90*/  BSYNC B1 ;  /* 0x0000000000017941 */ /* 0x000fea0003800000 */
.L_x_439:
        /* <DEDUP_REMOVED lines=11> */
.L_x_442:
[----:B------:R-:W-:Y:S05]  /*f050*/  BSYNC B1 ;  /* 0x0000000000017941 */ /* 0x000fea0003800000 */
.L_x_441:
        /* <DEDUP_REMOVED lines=11> */
.L_x_444:
[----:B------:R-:W-:Y:S05]  /*f110*/  BSYNC B1 ;  /* 0x0000000000017941 */ /* 0x000fea0003800000 */
.L_x_443:
        /* <DEDUP_REMOVED lines=12> */
.L_x_446:
[----:B------:R-:W-:Y:S05]  /*f1e0*/  BSYNC B1 ;  /* 0x0000000000017941 */ /* 0x000fea0003800000 */
.L_x_445:
        /* <DEDUP_REMOVED lines=12> */
.L_x_448:
[----:B------:R-:W-:Y:S05]  /*f2b0*/  BSYNC B1 ;  /* 0x0000000000017941 */ /* 0x000fea0003800000 */
.L_x_447:
        /* <DEDUP_REMOVED lines=11> */
.L_x_450:
[----:B------:R-:W-:Y:S05]  /*f370*/  BSYNC B1 ;  /* 0x0000000000017941 */ /* 0x000fea0003800000 */
.L_x_449:
        /* <DEDUP_REMOVED lines=11> */
.L_x_452:
[----:B------:R-:W-:Y:S05]  /*f430*/  BSYNC B1 ;  /* 0x0000000000017941 */ /* 0x000fea0003800000 */
.L_x_451:
        /* <DEDUP_REMOVED lines=12> */
.L_x_454:
[----:B------:R-:W-:Y:S05]  /*f500*/  BSYNC B1 ;  /* 0x0000000000017941 */ /* 0x000fea0003800000 */
.L_x_453:
        /* <DEDUP_REMOVED lines=12> */
.L_x_456:
[----:B------:R-:W-:Y:S05]  /*f5d0*/  BSYNC B1 ;  /* 0x0000000000017941 */ /* 0x000fea0003800000 */
.L_x_455:
        /* <DEDUP_REMOVED lines=11> */
.L_x_458:
[----:B------:R-:W-:Y:S05]  /*f690*/  BSYNC B1 ;  /* 0x0000000000017941 */ /* 0x000fea0003800000 */
.L_x_457:
        /* <DEDUP_REMOVED lines=11> */
.L_x_460:
[----:B------:R-:W-:Y:S05]  /*f750*/  BSYNC B1 ;  /* 0x0000000000017941 */ /* 0x000fea0003800000 */
.L_x_459:
        /* <DEDUP_REMOVED lines=11> */
.L_x_462:
[----:B------:R-:W-:Y:S05]  /*f810*/  BSYNC B1 ;  /* 0x0000000000017941 */ /* 0x000fea0003800000 */
.L_x_461:
        /* <DEDUP_REMOVED lines=11> */
.L_x_464:
[----:B------:R-:W-:Y:S05]  /*f8d0*/  BSYNC B1 ;  /* 0x0000000000017941 */ /* 0x000fea0003800000 */
.L_x_463:
        /* <DEDUP_REMOVED lines=11> */
.L_x_466:
[----:B------:R-:W-:Y:S05]  /*f990*/  BSYNC B1 ;  /* 0x0000000000017941 */ /* 0x000fea0003800000 */
.L_x_465:
        /* <DEDUP_REMOVED lines=11> */
.L_x_468:
[----:B------:R-:W-:Y:S05]  /*fa50*/  BSYNC B1 ;  /* 0x0000000000017941 */ /* 0x000fea0003800000 */
.L_x_467:
        /* <DEDUP_REMOVED lines=11> */
.L_x_470:
[----:B------:R-:W-:Y:S05]  /*fb10*/  BSYNC B1 ;  /* 0x0000000000017941 */ /* 0x000fea0003800000 */
.L_x_469:
        /* <DEDUP_REMOVED lines=11> */
.L_x_472:
[----:B------:R-:W-:Y:S05]  /*fbd0*/  BSYNC B1 ;  /* 0x0000000000017941 */ /* 0x000fea0003800000 */
.L_x_471:
        /* <DEDUP_REMOVED lines=11> */
.L_x_474:
[----:B------:R-:W-:Y:S05]  /*fc90*/  BSYNC B1 ;  /* 0x0000000000017941 */ /* 0x000fea0003800000 */
.L_x_473:
        /* <DEDUP_REMOVED lines=11> */
.L_x_476:
[----:B------:R-:W-:Y:S05]  /*fd50*/  BSYNC B1 ;  /* 0x0000000000017941 */ /* 0x000fea0003800000 */
.L_x_475:
        /* <DEDUP_REMOVED lines=12> */
.L_x_478:
[----:B------:R-:W-:Y:S05]  /*fe20*/  BSYNC B1 ;  /* 0x0000000000017941 */ /* 0x000fea0003800000 */
.L_x_477:
        /* <DEDUP_REMOVED lines=12> */
.L_x_480:
[----:B------:R-:W-:Y:S05]  /*fef0*/  BSYNC B1 ;  /* 0x0000000000017941 */ /* 0x000fea0003800000 */
.L_x_479:
        /* <DEDUP_REMOVED lines=11> */
.L_x_482:
[----:B------:R-:W-:Y:S05]  /*ffb0*/  BSYNC B1 ;  /* 0x0000000000017941 */ /* 0x000fea0003800000 */
.L_x_481:
        /* <DEDUP_REMOVED lines=11> */
.L_x_484:
[----:B------:R-:W-:Y:S05]  /*10070*/  BSYNC B1 ;  /* 0x0000000000017941 */ /* 0x000fea0003800000 */
.L_x_483:
        /* <DEDUP_REMOVED lines=12> */
.L_x_486:
[----:B------:R-:W-:Y:S05]  /*10140*/  BSYNC B1 ;  /* 0x0000000000017941 */ /* 0x000fea0003800000 */
.L_x_485:
        /* <DEDUP_REMOVED lines=12> */
.L_x_488:
[----:B------:R-:W-:Y:S05]  /*10210*/  BSYNC B1 ;  /* 0x0000000000017941 */ /* 0x000fea0003800000 */
.L_x_487:
[----:B-----5:R-:W-:Y:S01]  /*10220*/  HADD2.F32 R3, -RZ, R22.H0_H0 ;  /* 0x20000016ff037230 */ /* 0x020fe20000004100 */
[----:B------:R-:W-:Y:S01]  /*10230*/  ISETP.GT.AND P5, PT, R0, 0x8, P1 ;  /* 0x000000080000780c */ /* 0x000fe20000fa4270 */
[----:B------:R-:W-:Y:S01]  /*10240*/  ULDC.64 UR4, c[0x0][0x208] ;  /* 0x0000820000047ab9 */ /* 0x000fe20000000a00 */
[----:B------:R-:W-:Y:S02]  /*10250*/  BSSY B1, `(.L_x_489) ;  /* 0x0000008000017945 */ /* 0x000fe40003800000 */
[----:B0-----:R-:W-:-:S04]  /*10260*/  FMUL R20, R3, R16 ;  /* 0x0000001003147220 */ /* 0x001fc80000400000 */
[----:B------:R-:W-:-:S05]  /*10270*/  FFMA R20, R37, R2, R20 ;  /* 0x0000000225147223 */ /* 0x000fca0000000014 */
[----:B------:R-:W-:-:S05]  /*10280*/  F2FP.F16.F32.PACK_AB R20, RZ, R20 ;  /* 0x00000014ff14723e */ /* 0x000fca00000000ff */
[----:B------:R0:W-:Y:S01]  /*10290*/  @P4 STG.E.U16 desc[UR4][R4.64+0x1d2], R20 ;  /* 0x0001d21404004986 */ /* 0x0001e2000c101504 */
[----:B------:R-:W-:Y:S05]  /*102a0*/  @!P5 BRA `(.L_x_490) ;  /* 0x000000000008d947 */ /* 0x000fea0003800000 */
[----:B------:R-:W-:Y:S02]  /*102b0*/  ULDC.64 UR4, c[0x0][0x208] ;  /* 0x0000820000047ab9 */ /* 0x000fe40000000a00 */
[----:B------:R0:W5:Y:S03]  /*102c0*/  LDG.E.LTC128B.U16 R22, desc[UR4][R18.64+0x1d0] ;  /* 0x0001d00412167981 */ /* 0x000166000c1e1520 */
.L_x_490:
[----:B------:R-:W-:Y:S05]  /*102d0*/  BSYNC B1 ;  /* 0x0000000000017941 */ /* 0x000fea0003800000 */
.L_x_489:
        /* <DEDUP_REMOVED lines=11> */
.L_x_492:
[----:B------:R-:W-:Y:S05]  /*10390*/  BSYNC B1 ;  /* 0x0000000000017941 */ /* 0x000fea0003800000 */
.L_x_491:
        /* <DEDUP_REMOVED lines=11> */
.L_x_494:
[----:B------:R-:W-:Y:S05]  /*10450*/  BSYNC B1 ;  /* 0x0000000000017941 */ /* 0x000fea0003800000 */
.L_x_493:
        /* <DEDUP_REMOVED lines=11> */
.L_x_496:
[----:B------:R-:W-:Y:S05]  /*10510*/  BSYNC B1 ;  /* 0x0000000000017941 */ /* 0x000fea0003800000 */
.L_x_495:
        /* <DEDUP_REMOVED lines=11> */
.L_x_498:
[----:B------:R-:W-:Y:S05]  /*105d0*/  BSYNC B1 ;  /* 0x0000000000017941 */ /* 0x000fea0003800000 */
.L_x_497:
        /* <DEDUP_REMOVED lines=11> */
.L_x_500:
[----:B------:R-:W-:Y:S05]  /*10690*/  BSYNC B1 ;  /* 0x0000000000017941 */ /* 0x000fea0003800000 */
.L_x_499:
        /* <DEDUP_REMOVED lines=11> */
.L_x_502:
[----:B------:R-:W-:Y:S05]  /*10750*/  BSYNC B1 ;  /* 0x0000000000017941 */ /* 0x000fea0003800000 */
.L_x_501:
        /* <DEDUP_REMOVED lines=11> */
.L_x_504:
[----:B------:R-:W-:Y:S05]  /*10810*/  BSYNC B1 ;  /* 0x0000000000017941 */ /* 0x000fea0003800000 */
.L_x_503:
        /* <DEDUP_REMOVED lines=11> */
.L_x_506:
[----:B------:R-:W-:Y:S05]  /*108d0*/  BSYNC B1 ;  /* 0x0000000000017941 */ /* 0x000fea0003800000 */
.L_x_505:
        /* <DEDUP_REMOVED lines=11> */
.L_x_508:
[----:B------:R-:W-:Y:S05]  /*10990*/  BSYNC B1 ;  /* 0x0000000000017941 */ /* 0x000fea0003800000 */
.L_x_507:
[----:B------:R-:W-:Y:S05]  /*109a0*/  @!P0 BRA `(.L_x_509) ;  /* 0x0000004400108947 */ /* 0x000fea0003800000 */
[----:B0----5:R-:W-:Y:S01]  /*109b0*/  HADD2.F32 R3, -RZ, R22.H0_H0 ;  /* 0x20000016ff037230 */ /* 0x021fe20000004100 */
[----:B------:R-:W-:-:S04]  /*109c0*/  ULDC.64 UR4, c[0x0][0x208] ;  /* 0x0000820000047ab9 */ /* 0x000fc80000000a00 */
[----:B------:R-:W-:-:S04]  /*109d0*/  FMUL R0, R3, R16 ;  /* 0x0000001003007220 */ /* 0x000fc80000400000 */
[----:B------:R-:W-:-:S05]  /*109e0*/  FFMA R0, R31, R2, R0 ;  /* 0x000000021f007223 */ /* 0x000fca0000000000 */
[----:B------:R-:W-:-:S05]  /*109f0*/  F2FP.F16.F32.PACK_AB R0, RZ, R0 ;  /* 0x00000000ff00723e */ /* 0x000fca00000000ff */
[----:B------:R0:W-:Y:S01]  /*10a00*/  STG.E.U16 desc[UR4][R14.64+0x1d2], R0 ;  /* 0x0001d2000e007986 */ /* 0x0001e2000c101504 */
[----:B------:R-:W-:Y:S05]  /*10a10*/  BRA `(.L_x_509) ;  /* 0x0000004000f47947 */ /* 0x000fea0003800000 */
.L_x_34:
[----:B------:R-:W2:Y:S01]  /*10a20*/  LDL.LU R9, [R1+0x84] ;  /* 0x0000840001097983 */ /* 0x000ea20000300800 */
[----:B------:R-:W-:-:S03]  /*10a30*/  ULDC.64 UR4, c[0x0][0x5c0] ;  /* 0x0001700000047ab9 */ /* 0x000fc60000000a00 */
[----:B------:R-:W3:Y:S04]  /*10a40*/  LDL.LU R15, [R1+0x88] ;  /* 0x00008800010f7983 */ /* 0x000ee80000300800 */
[----:B------:R-:W4:Y:S04]  /*10a50*/  LDL.LU R14, [R1+0x8c] ;  /* 0x00008c00010e7983 */ /* 0x000f280000300800 */
[----:B------:R-:W5:Y:S04]  /*10a60*/  LDL.LU R8, [R1+0x80] ;  /* 0x0000800001087983 */ /* 0x000f680000300800 */
[----:B------:R-:W5:Y:S04]  /*10a70*/  LDL.LU R13, [R1+0x90] ;  /* 0x00009000010d7983 */ /* 0x000f680000300800 */
[----:B------:R-:W5:Y:S04]  /*10a80*/  LDL.LU R12, [R1+0x94] ;  /* 0x00009400010c7983 */ /* 0x000f680000300800 */
[----:B------:R-:W5:Y:S04]  /*10a90*/  LDL.LU R21, [R1+0x98] ;  /* 0x0000980001157983 */ /* 0x000f680000300800 */
[----:B------:R-:W5:Y:S01]  /*10aa0*/  LDL.LU R20, [R1+0x9c] ;  /* 0x00009c0001147983 */ /* 0x000f620000300800 */
[----:B------:R-:W-:Y:S01]  /*10ab0*/  LEA R4, P2, R18, UR4, 0x1 ;  /* 0x0000000412047c11 */ /* 0x000fe2000f8408ff */
[----:B------:R-:W-:-:S02]  /*10ac0*/  ULDC.64 UR6, c[0x0][0x208] ;  /* 0x0000820000067ab9 */ /* 0x000fc40000000a00 */
[----:B------:R-:W5:Y:S01]  /*10ad0*/  LDL.LU R19, [R1+0x60] ;  /* 0x0000600001137983 */ /* 0x000f620000300800 */
[----:B------:R-:W-:Y:S02]  /*10ae0*/  LEA.HI.X R5, R18, UR5, R22, 0x1, P2 ;  /* 0x0000000512057c11 */ /* 0x000fe400090f0c16 */
[----:B------:R-:W-:Y:S01]  /*10af0*/  ISETP.GT.AND P2, PT, R3, 0x1, PT ;  /* 0x000000010300780c */ /* 0x000fe20003f44270 */
[----:B------:R-:W5:Y:S03]  /*10b00*/  LDL.LU R22, [R1+0x68] ;  /* 0x0000680001167983 */ /* 0x000f660000300800 */
[----:B------:R-:W-:Y:S01]  /*10b10*/  ISETP.GT.AND P3, PT, R0, RZ, P2 ;  /* 0x000000ff0000720c */ /* 0x000fe20001764270 */
[----:B------:R-:W5:Y:S04]  /*10b20*/  LDL.LU R227, [R1+0x6c] ;  /* 0x00006c0001e37983 */ /* 0x000f680000300800 */
[----:B------:R-:W5:Y:S04]  /*10b30*/  LDL.LU R226, [R1+0x70] ;  /* 0x0000700001e27983 */ /* 0x000f680000300800 */
[----:B------:R-:W5:Y:S04]  /*10b40*/  LDL.LU R225, [R1+0x74] ;  /* 0x0000740001e17983 */ /* 0x000f680000300800 */
[----:B------:R-:W5:Y:S04]  /*10b50*/  LDL.LU R224, [R1+0x78] ;  /* 0x0000780001e07983 */ /* 0x000f680000300800 */
[----:B------:R-:W5:Y:S01]  /*10b60*/  LDL.LU R23, [R1+0x7c] ;  /* 0x00007c0001177983 */ /* 0x000f620000300800 */
[-C--:B--2---:R-:W-:Y:S01]  /*10b70*/  FMUL R9, R9, R2.reuse ;  /* 0x0000000209097220 */ /* 0x084fe20000400000 */
[----:B---3--:R-:W-:-:S04]  /*10b80*/  FMUL R15, R15, R2 ;  /* 0x000000020f0f7220 */ /* 0x008fc80000400000 */
[----:B------:R-:W-:Y:S01]  /*10b90*/  F2FP.F16.F32.PACK_AB R9, RZ, R9 ;  /* 0x00000009ff09723e */ /* 0x000fe200000000ff */
[----:B----4-:R-:W-:-:S03]  /*10ba0*/  FMUL R14, R14, R2 ;  /* 0x000000020e0e7220 */ /* 0x010fc60000400000 */
[----:B------:R-:W-:Y:S02]  /*10bb0*/  PRMT R10, R9, 0x7610, R10 ;  /* 0x00007610090a7816 */ /* 0x000fe4000000000a */
[----:B------:R-:W-:Y:S01]  /*10bc0*/  F2FP.F16.F32.PACK_AB R15, RZ, R15 ;  /* 0x0000000fff0f723e */ /* 0x000fe200000000ff */
[----:B-----5:R-:W-:Y:S01]  /*10bd0*/  FMUL R8, R8, R2 ;  /* 0x0000000208087220 */ /* 0x020fe20000400000 */
[----:B------:R-:W-:Y:S01]  /*10be0*/  F2FP.F16.F32.PACK_AB R14, RZ, R14 ;  /* 0x0000000eff0e723e */ /* 0x000fe200000000ff */
[----:B------:R-:W-:-:S03]  /*10bf0*/  FMUL R13, R13, R2 ;  /* 0x000000020d0d7220 */ /* 0x000fc60000400000 */
[----:B------:R-:W-:Y:S01]  /*10c00*/  F2FP.F16.F32.PACK_AB R8, RZ, R8 ;  /* 0x00000008ff08723e */ /* 0x000fe200000000ff */
[----:B------:R0:W-:Y:S01]  /*10c10*/  @P3 STG.E.U16 desc[UR6][R4.64+0x2], R10 ;  /* 0x0000020a04003986 */ /* 0x0001e2000c101506 */
[-C--:B------:R-:W-:Y:S02]  /*10c20*/  FMUL R12, R12, R2.reuse ;  /* 0x000000020c0c7220 */ /* 0x080fe40000400000 */
[----:B------:R-:W-:Y:S02]  /*10c30*/  PRMT R11, R8, 0x7610, R11 ;  /* 0x00007610080b7816 */ /* 0x000fe4000000000b */
[----:B------:R-:W-:Y:S01]  /*10c40*/  ISETP.GT.AND P3, PT, R0, 0x8, P0 ;  /* 0x000000080000780c */ /* 0x000fe20000764270 */
[----:B------:R-:W-:Y:S01]  /*10c50*/  FMUL R9, R21, R2 ;  /* 0x0000000215097220 */ /* 0x000fe20000400000 */
[----:B------:R-:W-:Y:S02]  /*10c60*/  F2FP.F16.F32.PACK_AB R13, RZ, R13 ;  /* 0x0000000dff0d723e */ /* 0x000fe400000000ff */
[----:B------:R-:W-:Y:S01]  /*10c70*/  F2FP.F16.F32.PACK_AB R12, RZ, R12 ;  /* 0x0000000cff0c723e */ /* 0x000fe200000000ff */
[----:B------:R-:W-:Y:S01]  /*10c80*/  FMUL R8, R20, R2 ;  /* 0x0000000214087220 */ /* 0x000fe20000400000 */
[C---:B------:R-:W-:Y:S01]  /*10c90*/  IMAD.SHL.U32 R20, R6.reuse, 0x10, RZ ;  /* 0x0000001006147824 */ /* 0x040fe200078e00ff */
[----:B------:R1:W-:Y:S01]  /*10ca0*/  @P1 STG.E.U16 desc[UR6][R4.64], R11 ;  /* 0x0000000b04001986 */ /* 0x0003e2000c101506 */
[----:B------:R-:W-:-:S03]  /*10cb0*/  SHF.L.U64.HI R21, R6, 0x4, R7 ;  /* 0x0000000406157819 */ /* 0x000fc60000010207 */
[----:B0-----:R-:W-:-:S05]  /*10cc0*/  IADD3 R10, P1, R20, R4, RZ ;  /* 0x00000004140a7210 */ /* 0x001fca0007f3e0ff */
[----:B-1----:R-:W-:-:S05]  /*10cd0*/  IMAD.X R11, R21, 0x1, R5, P1 ;  /* 0x00000001150b7824 */ /* 0x002fca00008e0605 */
[----:B------:R0:W-:Y:S04]  /*10ce0*/  @P3 STG.E.U16 desc[UR6][R10.64], R15 ;  /* 0x0000000f0a003986 */ /* 0x0001e8000c101506 */
[----:B0-----:R-:W2:Y:S01]  /*10cf0*/  LDL.LU R15, [R1+0x64] ;  /* 0x00006400010f7983 */ /* 0x001ea20000300800 */
[----:B------:R-:W-:Y:S02]  /*10d00*/  ISETP.GT.AND P1, PT, R0, 0x8, P2 ;  /* 0x000000080000780c */ /* 0x000fe40001724270 */
[----:B------:R-:W-:-:S11]  /*10d10*/  ISETP.GT.AND P3, PT, R3, 0x8, PT ;  /* 0x000000080300780c */ /* 0x000fd60003f64270 */
[----:B------:R-:W-:Y:S01]  /*10d20*/  @P1 STG.E.U16 desc[UR6][R10.64+0x2], R14 ;  /* 0x0000020e0a001986 */ /* 0x000fe2000c101506 */
[----:B------:R-:W-:-:S13]  /*10d30*/  ISETP.GT.AND P1, PT, R0, RZ, P3 ;  /* 0x000000ff0000720c */ /* 0x000fda0001f24270 */
[----:B------:R-:W-:Y:S01]  /*10d40*/  @P1 STG.E.U16 desc[UR6][R4.64+0x10], R13 ;  /* 0x0000100d04001986 */ /* 0x000fe2000c101506 */
[----:B------:R-:W-:-:S04]  /*10d50*/  ISETP.GT.AND P1, PT, R3, 0x9, PT ;  /* 0x000000090300780c */ /* 0x000fc80003f24270 */
[C---:B------:R-:W-:Y:S02]  /*10d60*/  ISETP.GT.AND P4, PT, R0.reuse, RZ, P1 ;  /* 0x000000ff0000720c */ /* 0x040fe40000f84270 */
[----:B------:R-:W-:Y:S02]  /*10d70*/  ISETP.GT.AND P5, PT, R0, 0x8, P1 ;  /* 0x000000080000780c */ /* 0x000fe40000fa4270 */
[----:B------:R-:W-:-:S09]  /*10d80*/  F2FP.F16.F32.PACK_AB R9, RZ, R9 ;  /* 0x00000009ff09723e */ /* 0x000fd200000000ff */
[----:B------:R0:W-:Y:S01]  /*10d90*/  @P4 STG.E.U16 desc[UR6][R4.64+0x12], R12 ;  /* 0x0000120c04004986 */ /* 0x0001e2000c101506 */
[----:B------:R-:W-:Y:S02]  /*10da0*/  ISETP.GT.AND P4, PT, R0, 0x8, P3 ;  /* 0x000000080000780c */ /* 0x000fe40001f84270 */
[----:B------:R-:W-:-:S05]  /*10db0*/  F2FP.F16.F32.PACK_AB R8, RZ, R8 ;  /* 0x00000008ff08723e */ /* 0x000fca00000000ff */
[----:B------:R-:W-:Y:S06]  /*10dc0*/  @P5 STG.E.U16 desc[UR6][R10.64+0x12], R8 ;  /* 0x000012080a005986 */ /* 0x000fec000c101506 */
[----:B------:R1:W-:Y:S01]  /*10dd0*/  @P4 STG.E.U16 desc[UR6][R10.64+0x10], R9 ;  /* 0x000010090a004986 */ /* 0x0003e2000c101506 */
[----:B------:R-:W-:Y:S01]  /*10de0*/  ISETP.GT.AND P4, PT, R0, 0x80, P0 ;  /* 0x000000800000780c */ /* 0x000fe20000784270 */
[----:B0-----:R-:W-:Y:S01]  /*10df0*/  FMUL R12, R19, R2 ;  /* 0x00000002130c7220 */ /* 0x001fe20000400000 */
[----:B------:R-:W-:-:S04]  /*10e00*/  IMAD R19, R7, 0xf0, RZ ;  /* 0x000000f007137824 */ /* 0x000fc800078e02ff */
[----:B------:R-:W-:Y:S01]  /*10e10*/  F2FP.F16.F32.PACK_AB R12, RZ, R12 ;  /* 0x0000000cff0c723e */ /* 0x000fe200000000ff */
[----:B-1----:R-:W-:-:S04]  /*10e20*/  IMAD.WIDE.U32 R8, R6, 0xf0, R10 ;  /* 0x000000f006087825 */ /* 0x002fc800078e000a */
[----:B------:R-:W-:-:S05]  /*10e30*/  IMAD.IADD R9, R19, 0x1, R9 ;  /* 0x0000000113097824 */ /* 0x000fca00078e0209 */
[----:B------:R0:W-:Y:S01]  /*10e40*/  @P4 STG.E.U16 desc[UR6][R8.64], R12 ;  /* 0x0000000c08004986 */ /* 0x0001e2000c101506 */
[C---:B------:R-:W-:Y:S02]  /*10e50*/  ISETP.GT.AND P4, PT, R0.reuse, 0x80, P2 ;  /* 0x000000800000780c */ /* 0x040fe40001784270 */
[C---:B------:R-:W-:Y:S02]  /*10e60*/  ISETP.GT.AND P0, PT, R0.reuse, 0x88, P0 ;  /* 0x000000880000780c */ /* 0x040fe40000704270 */
[----:B------:R-:W-:Y:S01]  /*10e70*/  ISETP.GT.AND P2, PT, R0, 0x88, P2 ;  /* 0x000000880000780c */ /* 0x000fe20001744270 */
[----:B------:R-:W-:-:S05]  /*10e80*/  FMUL R14, R227, R2 ;  /* 0x00000002e30e7220 */ /* 0x000fca0000400000 */
[----:B------:R-:W-:Y:S01]  /*10e90*/  F2FP.F16.F32.PACK_AB R14, RZ, R14 ;  /* 0x0000000eff0e723e */ /* 0x000fe200000000ff */
[----:B--2---:R-:W-:-:S05]  /*10ea0*/  FMUL R7, R15, R2 ;  /* 0x000000020f077220 */ /* 0x004fca0000400000 */
[----:B------:R-:W-:-:S05]  /*10eb0*/  F2FP.F16.F32.PACK_AB R7, RZ, R7 ;  /* 0x00000007ff07723e */ /* 0x000fca00000000ff */
[----:B------:R1:W-:Y:S01]  /*10ec0*/  @P4 STG.E.U16 desc[UR6][R8.64+0x2], R7 ;  /* 0x0000020708004986 */ /* 0x0003e2000c101506 */
[----:B0-----:R-:W-:Y:S01]  /*10ed0*/  IADD3 R12, P4, R20, R8, RZ ;  /* 0x00000008140c7210 */ /* 0x001fe20007f9e0ff */
[----:B-1----:R-:W-:-:S04]  /*10ee0*/  FMUL R7, R22, R2 ;  /* 0x0000000216077220 */ /* 0x002fc80000400000 */
[----:B------:R-:W-:Y:S01]  /*10ef0*/  IMAD.X R13, R21, 0x1, R9, P4 ;  /* 0x00000001150d7824 */ /* 0x000fe200020e0609 */
[----:B------:R-:W-:-:S04]  /*10f00*/  F2FP.F16.F32.PACK_AB R7, RZ, R7 ;  /* 0x00000007ff07723e */ /* 0x000fc800000000ff */
[----:B------:R-:W-:Y:S01]  /*10f10*/  PRMT R18, R7, 0x7610, R18 ;  /* 0x0000761007127816 */ /* 0x000fe20000000012 */
[----:B------:R-:W-:-:S04]  /*10f20*/  FMUL R15, R226, R2 ;  /* 0x00000002e20f7220 */ /* 0x000fc80000400000 */
[----:B------:R-:W-:Y:S01]  /*10f30*/  @P0 STG.E.U16 desc[UR6][R12.64], R18 ;  /* 0x000000120c000986 */ /* 0x000fe2000c101506 */
[C---:B------:R-:W-:Y:S02]  /*10f40*/  ISETP.GT.AND P0, PT, R0.reuse, 0x80, P3 ;  /* 0x000000800000780c */ /* 0x040fe40001f04270 */
[----:B------:R-:W-:Y:S01]  /*10f50*/  F2FP.F16.F32.PACK_AB R7, RZ, R15 ;  /* 0x0000000fff07723e */ /* 0x000fe200000000ff */
[----:B------:R-:W-:Y:S01]  /*10f60*/  @P2 STG.E.U16 desc[UR6][R12.64+0x2], R14 ;  /* 0x0000020e0c002986 */ /* 0x000fe2000c101506 */
[----:B------:R-:W-:-:S09]  /*10f70*/  ISETP.GT.AND P3, PT, R0, 0x88, P3 ;  /* 0x000000880000780c */ /* 0x000fd20001f64270 */
[----:B------:R0:W-:Y:S01]  /*10f80*/  @P0 STG.E.U16 desc[UR6][R8.64+0x10], R7 ;  /* 0x0000100708000986 */ /* 0x0001e2000c101506 */
[----:B------:R-:W-:Y:S01]  /*10f90*/  ISETP.GT.AND P0, PT, R0, 0x80, P1 ;  /* 0x000000800000780c */ /* 0x000fe20000f04270 */
[----:B0-----:R-:W-:-:S05]  /*10fa0*/  FMUL R7, R225, R2 ;  /* 0x00000002e1077220 */ /* 0x001fca0000400000 */
[----:B------:R-:W-:-:S07]  /*10fb0*/  F2FP.F16.F32.PACK_AB R7, RZ, R7 ;  /* 0x00000007ff07723e */ /* 0x000fce00000000ff */
[----:B------:R0:W-:Y:S01]  /*10fc0*/  @P0 STG.E.U16 desc[UR6][R8.64+0x12], R7 ;  /* 0x0000120708000986 */ /* 0x0001e2000c101506 */
[----:B------:R-:W-:Y:S01]  /*10fd0*/  ISETP.GT.AND P1, PT, R0, 0x88, P1 ;  /* 0x000000880000780c */ /* 0x000fe20000f24270 */
[----:B0-----:R-:W-:Y:S01]  /*10fe0*/  FMUL R7, R224, R2 ;  /* 0x00000002e0077220 */ /* 0x001fe20000400000 */
[----:B------:R-:W-:Y:S02]  /*10ff0*/  @P3 IMAD.MOV.U32 R8, RZ, RZ, R12 ;  /* 0x000000ffff083224 */ /* 0x000fe400078e000c */
[----:B------:R-:W-:Y:S02]  /*11000*/  @P3 IMAD.MOV.U32 R9, RZ, RZ, R13 ;  /* 0x000000ffff093224 */ /* 0x000fe400078e000d */
[----:B------:R-:W-:-:S05]  /*11010*/  F2FP.F16.F32.PACK_AB R7, RZ, R7 ;  /* 0x00000007ff07723e */ /* 0x000fca00000000ff */
[----:B------:R0:W-:Y:S04]  /*11020*/  @P3 STG.E.U16 desc[UR6][R8.64+0x10], R7 ;  /* 0x0000100708003986 */ /* 0x0001e8000c101506 */
[----:B0-----:R-:W2:Y:S01]  /*11030*/  LDL.LU R8, [R1+0x40] ;  /* 0x0000400001087983 */ /* 0x001ea20000300800 */
[----:B------:R-:W-:-:S03]  /*11040*/  FMUL R7, R23, R2 ;  /* 0x0000000217077220 */ /* 0x000fc60000400000 */
[----:B------:R-:W3:Y:S04]  /*11050*/  LDL.LU R9, [R1+0x48] ;  /* 0x0000480001097983 */ /* 0x000ee80000300800 */
[----:B------:R-:W4:Y:S01]  /*11060*/  LDL.LU R14, [R1+0x5c] ;  /* 0x00005c00010e7983 */ /* 0x000f220000300800 */
[----:B------:R-:W-:-:S03]  /*11070*/  F2FP.F16.F32.PACK_AB R7, RZ, R7 ;  /* 0x00000007ff07723e */ /* 0x000fc600000000ff */
[----:B------:R-:W5:Y:S04]  /*11080*/  LDL.LU R18, [R1+0x20] ;  /* 0x0000200001127983 */ /* 0x000f680000300800 */
[----:B------:R-:W5:Y:S04]  /*11090*/  LDL.LU R15, [R1+0x24] ;  /* 0x00002400010f7983 */ /* 0x000f680000300800 */
[----:B------:R-:W5:Y:S04]  /*110a0*/  LDL.LU R22, [R1+0x28] ;  /* 0x0000280001167983 */ /* 0x000f680000300800 */
[----:B------:R-:W5:Y:S04]  /*110b0*/  LDL.LU R227, [R1+0x2c] ;  /* 0x00002c0001e37983 */ /* 0x000f680000300800 */
[----:B------:R-:W5:Y:S04]  /*110c0*/  LDL.LU R226, [R1+0x30] ;  /* 0x0000300001e27983 */ /* 0x000f680000300800 */
[----:B------:R-:W5:Y:S04]  /*110d0*/  LDL.LU R225, [R1+0x34] ;  /* 0x0000340001e17983 */ /* 0x000f680000300800 */
[----:B------:R-:W5:Y:S04]  /*110e0*/  LDL.LU R224, [R1+0x38] ;  /* 0x0000380001e07983 */ /* 0x000f680000300800 */
[----:B------:R-:W5:Y:S04]  /*110f0*/  LDL.LU R23, [R1+0x3c] ;  /* 0x00003c0001177983 */ /* 0x000f680000300800 */
[----:B------:R0:W-:Y:S04]  /*11100*/  @P1 STG.E.U16 desc[UR6][R12.64+0x12], R7 ;  /* 0x000012070c001986 */ /* 0x0001e8000c101506 */
[----:B0-----:R-:W3:Y:S01]  /*11110*/  LDL.LU R7, [R1+0x44] ;  /* 0x0000440001077983 */ /* 0x001ee20000300800 */
[----:B------:R-:W-:-:S02]  /*11120*/  ISETP.GT.AND P3, PT, R3, 0x10, PT ;  /* 0x000000100300780c */ /* 0x000fc40003f64270 */
[----:B------:R-:W-:Y:S01]  /*11130*/  ISETP.GT.AND P2, PT, R3, 0x11, PT ;  /* 0x000000110300780c */ /* 0x000fe20003f44270 */
[----:B------:R-:W4:Y:S01]  /*11140*/  LDL.LU R12, [R1+0x54] ;  /* 0x00005400010c7983 */ /* 0x000f220000300800 */
[C---:B------:R-:W-:Y:S02]  /*11150*/  ISETP.GT.AND P0, PT, R0.reuse, RZ, P3 ;  /* 0x000000ff0000720c */ /* 0x040fe40001f04270 */
[----:B------:R-:W-:Y:S01]  /*11160*/  ISETP.GT.AND P1, PT, R0, RZ, P2 ;  /* 0x000000ff0000720c */ /* 0x000fe20001724270 */
[----:B------:R-:W5:Y:S01]  /*11170*/  LDL.LU R13, [R1+0x58] ;  /* 0x00005800010d7983 */ /* 0x000f620000300800 */
[----:B--2---:R-:W-:-:S05]  /*11180*/  FMUL R8, R8, R2 ;  /* 0x0000000208087220 */ /* 0x004fca0000400000 */
[----:B------:R-:W-:-:S05]  /*11190*/  F2FP.F16.F32.PACK_AB R8, RZ, R8 ;  /* 0x00000008ff08723e */ /* 0x000fca00000000ff */
[----:B------:R0:W-:Y:S04]  /*111a0*/  @P0 STG.E.U16 desc[UR6][R4.64+0x20], R8 ;  /* 0x0000200804000986 */ /* 0x0001e8000c101506 */
[----:B0-----:R-:W2:Y:S01]  /*111b0*/  LDL.LU R8, [R1+0x4c] ;  /* 0x00004c0001087983 */ /* 0x001ea20000300800 */
[----:B---3--:R-:W-:-:S05]  /*111c0*/  FMUL R7, R7, R2 ;  /* 0x0000000207077220 */ /* 0x008fca0000400000 */
[----:B------:R-:W-:-:S05]  /*111d0*/  F2FP.F16.F32.PACK_AB R7, RZ, R7 ;  /* 0x00000007ff07723e */ /* 0x000fca00000000ff */
[----:B------:R0:W-:Y:S04]  /*111e0*/  @P1 STG.E.U16 desc[UR6][R4.64+0x22], R7 ;  /* 0x0000220704001986 */ /* 0x0001e8000c101506 */
[----:B0-----:R-:W3:Y:S01]  /*111f0*/  LDL.LU R7, [R1+0x50] ;  /* 0x0000500001077983 */ /* 0x001ee20000300800 */
[----:B------:R-:W-:Y:S02]  /*11200*/  ISETP.GT.AND P0, PT, R3, 0x18, PT ;  /* 0x000000180300780c */ /* 0x000fe40003f04270 */
[C---:B------:R-:W-:Y:S01]  /*11210*/  ISETP.GT.AND P1, PT, R0.reuse, 0x8, P3 ;  /* 0x000000080000780c */ /* 0x040fe20001f24270 */
[----:B------:R-:W-:Y:S01]  /*11220*/  FMUL R9, R9, R2 ;  /* 0x0000000209097220 */ /* 0x000fe20000400000 */
[C---:B------:R-:W-:Y:S02]  /*11230*/  ISETP.GT.AND P4, PT, R0.reuse, 0x8, P2 ;  /* 0x000000080000780c */ /* 0x040fe40001784270 */
[----:B------:R-:W-:-:S02]  /*11240*/  ISETP.GT.AND P5, PT, R0, RZ, P0 ;  /* 0x000000ff0000720c */ /* 0x000fc400007a4270 */
[----:B------:R-:W-:-:S07]  /*11250*/  F2FP.F16.F32.PACK_AB R9, RZ, R9 ;  /* 0x00000009ff09723e */ /* 0x000fce00000000ff */
[----:B------:R-:W-:Y:S01]  /*11260*/  @P1 STG.E.U16 desc[UR6][R10.64+0x20], R9 ;  /* 0x000020090a001986 */ /* 0x000fe2000c101506 */
[----:B------:R-:W-:Y:S01]  /*11270*/  ISETP.GT.AND P1, PT, R3, 0x19, PT ;  /* 0x000000190300780c */ /* 0x000fe20003f24270 */
[----:B--2---:R-:W-:-:S05]  /*11280*/  FMUL R8, R8, R2 ;  /* 0x0000000208087220 */ /* 0x004fca0000400000 */
[----:B------:R-:W-:-:S05]  /*11290*/  F2FP.F16.F32.PACK_AB R8, RZ, R8 ;  /* 0x00000008ff08723e */ /* 0x000fca00000000ff */
[----:B------:R4:W-:Y:S01]  /*112a0*/  @P4 STG.E.U16 desc[UR6][R10.64+0x22], R8 ;  /* 0x000022080a004986 */ /* 0x0009e2000c101506 */
[----:B------:R-:W-:Y:S01]  /*112b0*/  ISETP.GT.AND P4, PT, R0, 0x8, P0 ;  /* 0x000000080000780c */ /* 0x000fe20000784270 */
[----:B----4-:R-:W-:-:S05]  /*112c0*/  FMUL R8, R12, R2 ;  /* 0x000000020c087220 */ /* 0x010fca0000400000 */
[----:B------:R-:W-:-:S04]  /*112d0*/  F2FP.F16.F32.PACK_AB R8, RZ, R8 ;  /* 0x00000008ff08723e */ /* 0x000fc800000000ff */
[----:B------:R-:W-:Y:S01]  /*112e0*/  PRMT R9, R8, 0x7610, R9 ;  /* 0x0000761008097816 */ /* 0x000fe20000000009 */
[----:B---3--:R-:W-:-:S05]  /*112f0*/  FMUL R7, R7, R2 ;  /* 0x0000000207077220 */ /* 0x008fca0000400000 */
[----:B------:R-:W-:-:S05]  /*11300*/  F2FP.F16.F32.PACK_AB R7, RZ, R7 ;  /* 0x00000007ff07723e */ /* 0x000fca00000000ff */
[----:B------:R5:W-:Y:S01]  /*11310*/  @P5 STG.E.U16 desc[UR6][R4.64+0x30], R7 ;  /* 0x0000300704005986 */ /* 0x000be2000c101506 */
[----:B------:R-:W-:Y:S01]  /*11320*/  ISETP.GT.AND P5, PT, R0, RZ, P1 ;  /* 0x000000ff0000720c */ /* 0x000fe20000fa4270 */
[----:B-----5:R-:W-:-:S05]  /*11330*/  FMUL R7, R13, R2 ;  /* 0x000000020d077220 */ /* 0x020fca0000400000 */
[----:B------:R-:W-:-:S07]  /*11340*/  F2FP.F16.F32.PACK_AB R7, RZ, R7 ;  /* 0x00000007ff07723e */ /* 0x000fce00000000ff */
[----:B------:R0:W-:Y:S01]  /*11350*/  @P5 STG.E.U16 desc[UR6][R4.64+0x32], R9 ;  /* 0x0000320904005986 */ /* 0x0001e2000c101506 */
[----:B------:R-:W-:-:S03]  /*11360*/  ISETP.GT.AND P5, PT, R0, 0x8, P1 ;  /* 0x000000080000780c */ /* 0x000fc60000fa4270 */
[----:B------:R1:W-:Y:S01]  /*11370*/  @P4 STG.E.U16 desc[UR6][R10.64+0x30], R7 ;  /* 0x000030070a004986 */ /* 0x0003e2000c101506 */
[----:B------:R-:W-:Y:S01]  /*11380*/  ISETP.GT.AND P4, PT, R0, 0x80, P3 ;  /* 0x000000800000780c */ /* 0x000fe20001f84270 */
[-C--:B------:R-:W-:Y:S01]  /*11390*/  FMUL R8, R14, R2.reuse ;  /* 0x000000020e087220 */ /* 0x080fe20000400000 */
[----:B0-----:R-:W-:-:S04]  /*113a0*/  FMUL R9, R18, R2 ;  /* 0x0000000212097220 */ /* 0x001fc80000400000 */
[----:B------:R-:W-:Y:S01]  /*113b0*/  F2FP.F16.F32.PACK_AB R8, RZ, R8 ;  /* 0x00000008ff08723e */ /* 0x000fe200000000ff */
[----:B-1----:R-:W-:Y:S01]  /*113c0*/  IMAD.WIDE.U32 R6, R6, 0xf0, R10 ;  /* 0x000000f006067825 */ /* 0x002fe200078e000a */
[----:B------:R-:W-:-:S03]  /*113d0*/  F2FP.F16.F32.PACK_AB R9, RZ, R9 ;  /* 0x00000009ff09723e */ /* 0x000fc600000000ff */
[----:B------:R-:W-:Y:S01]  /*113e0*/  IMAD.IADD R7, R19, 0x1, R7 ;  /* 0x0000000113077824 */ /* 0x000fe200078e0207 */
[----:B------:R0:W-:Y:S01]  /*113f0*/  @P5 STG.E.U16 desc[UR6][R10.64+0x32], R8 ;  /* 0x000032080a005986 */ /* 0x0001e2000c101506 */
[----:B------:R-:W-:-:S03]  /*11400*/  FMUL R13, R15, R2 ;  /* 0x000000020f0d7220 */ /* 0x000fc60000400000 */
[----:B------:R1:W-:Y:S01]  /*11410*/  @P4 STG.E.U16 desc[UR6][R6.64+0x20], R9 ;  /* 0x0000200906004986 */ /* 0x0003e2000c101506 */
[----:B------:R-:W-:Y:S02]  /*11420*/  ISETP.GT.AND P4, PT, R0, 0x80, P2 ;  /* 0x000000800000780c */ /* 0x000fe40001784270 */
[----:B------:R-:W-:Y:S02]  /*11430*/  F2FP.F16.F32.PACK_AB R13, RZ, R13 ;  /* 0x0000000dff0d723e */ /* 0x000fe400000000ff */
[----:B0-----:R-:W-:Y:S01]  /*11440*/  IADD3 R8, P5, R20, R6, RZ ;  /* 0x0000000614087210 */ /* 0x001fe20007fbe0ff */
[-C--:B------:R-:W-:Y:S01]  /*11450*/  FMUL R12, R22, R2.reuse ;  /* 0x00000002160c7220 */ /* 0x080fe20000400000 */
[----:B------:R-:W-:Y:S01]  /*11460*/  FMUL R14, R227, R2 ;  /* 0x00000002e30e7220 */ /* 0x000fe20000400000 */
[----:B------:R-:W-:Y:S02]  /*11470*/  PRMT R20, R13, 0x7610, R20 ;  /* 0x000076100d147816 */ /* 0x000fe40000000014 */
[----:B-1----:R-:W-:-:S02]  /*11480*/  IMAD.X R9, R21, 0x1, R7, P5 ;  /* 0x0000000115097824 */ /* 0x002fc400028e0607 */
[----:B------:R-:W2:Y:S01]  /*11490*/  LDL.LU R21, [R1+0x4] ;  /* 0x0000040001157983 */ /* 0x000ea20000300800 */
[-C--:B------:R-:W-:Y:S01]  /*114a0*/  FMUL R15, R226, R2.reuse ;  /* 0x00000002e20f7220 */ /* 0x080fe20000400000 */
[-C--:B------:R-:W-:Y:S02]  /*114b0*/  FMUL R19, R225, R2.reuse ;  /* 0x00000002e1137220 */ /* 0x080fe40000400000 */
[----:B------:R-:W3:Y:S01]  /*114c0*/  LDL.LU R22, [R1+0x8] ;  /* 0x0000080001167983 */ /* 0x000ee20000300800 */
[----:B------:R-:W-:-:S03]  /*114d0*/  FMUL R13, R224, R2 ;  /* 0x00000002e00d7220 */ /* 0x000fc60000400000 */
[----:B------:R-:W4:Y:S01]  /*114e0*/  LDL.LU R227, [R1+0xc] ;  /* 0x00000c0001e37983 */ /* 0x000f220000300800 */
[----:B------:R-:W-:-:S03]  /*114f0*/  FMUL R18, R23, R2 ;  /* 0x0000000217127220 */ /* 0x000fc60000400000 */
[----:B------:R-:W5:Y:S04]  /*11500*/  LDL.LU R226, [R1+0x10] ;  /* 0x0000100001e27983 */ /* 0x000f680000300800 */
[----:B------:R-:W5:Y:S04]  /*11510*/  LDL.LU R225, [R1+0x14] ;  /* 0x0000140001e17983 */ /* 0x000f680000300800 */
[----:B------:R-:W5:Y:S04]  /*11520*/  LDL.LU R224, [R1+0x18] ;  /* 0x0000180001e07983 */ /* 0x000f680000300800 */
[----:B------:R-:W5:Y:S04]  /*11530*/  LDL.LU R23, [R1+0x1c] ;  /* 0x00001c0001177983 */ /* 0x000f680000300800 */
[----:B------:R0:W-:Y:S04]  /*11540*/  @P4 STG.E.U16 desc[UR6][R6.64+0x22], R20 ;  /* 0x0000221406004986 */ /* 0x0001e8000c101506 */
[----:B0-----:R-:W5:Y:S01]  /*11550*/  LDL.LU R20, [R1] ;  /* 0x0000000001147983 */ /* 0x001f620000300800 */
[----:B------:R-:W-:-:S02]  /*11560*/  ISETP.GT.AND P3, PT, R0, 0x88, P3 ;  /* 0x000000880000780c */ /* 0x000fc40001f64270 */
[----:B------:R-:W-:Y:S02]  /*11570*/  F2FP.F16.F32.PACK_AB R12, RZ, R12 ;  /* 0x0000000cff0c723e */ /* 0x000fe400000000ff */
[C---:B------:R-:W-:Y:S02]  /*11580*/  ISETP.GT.AND P2, PT, R0.reuse, 0x88, P2 ;  /* 0x000000880000780c */ /* 0x040fe40001744270 */
[----:B------:R-:W-:Y:S02]  /*11590*/  F2FP.F16.F32.PACK_AB R14, RZ, R14 ;  /* 0x0000000eff0e723e */ /* 0x000fe400000000ff */
[----:B------:R-:W-:-:S05]  /*115a0*/  ISETP.GT.AND P4, PT, R0, 0x80, P0 ;  /* 0x000000800000780c */ /* 0x000fca0000784270 */
[----:B------:R0:W-:Y:S01]  /*115b0*/  @P3 STG.E.U16 desc[UR6][R8.64+0x20], R12 ;  /* 0x0000200c08003986 */ /* 0x0001e2000c101506 */
[C---:B------:R-:W-:Y:S02]  /*115c0*/  ISETP.GT.AND P3, PT, R0.reuse, 0x80, P1 ;  /* 0x000000800000780c */ /* 0x040fe40000f64270 */
[C---:B------:R-:W-:Y:S02]  /*115d0*/  ISETP.GT.AND P0, PT, R0.reuse, 0x88, P0 ;  /* 0x000000880000780c */ /* 0x040fe40000704270 */
[----:B------:R-:W-:Y:S02]  /*115e0*/  ISETP.GT.AND P1, PT, R0, 0x88, P1 ;  /* 0x000000880000780c */ /* 0x000fe40000f24270 */
[----:B------:R-:W-:Y:S02]  /*115f0*/  F2FP.F16.F32.PACK_AB R15, RZ, R15 ;  /* 0x0000000fff0f723e */ /* 0x000fe400000000ff */
[----:B0-----:R-:W-:Y:S02]  /*11600*/  F2FP.F16.F32.PACK_AB R12, RZ, R19 ;  /* 0x00000013ff0c723e */ /* 0x001fe400000000ff */
[----:B------:R-:W-:-:S02]  /*11610*/  PRMT R19, R14, 0x7610, R19 ;  /* 0x000076100e137816 */ /* 0x000fc40000000013 */
[----:B------:R-:W-:Y:S02]  /*11620*/  F2FP.F16.F32.PACK_AB R13, RZ, R13 ;  /* 0x0000000dff0d723e */ /* 0x000fe400000000ff */
[----:B------:R-:W-:Y:S01]  /*11630*/  F2FP.F16.F32.PACK_AB R14, RZ, R18 ;  /* 0x00000012ff0e723e */ /* 0x000fe200000000ff */
[----:B------:R-:W-:Y:S01]  /*11640*/  @P2 STG.E.U16 desc[UR6][R8.64+0x22], R19 ;  /* 0x0000221308002986 */ /* 0x000fe2000c101506 */
[----:B------:R-:W-:-:S03]  /*11650*/  ISETP.GT.AND P2, PT, R3, 0x21, PT ;  /* 0x000000210300780c */ /* 0x000fc60003f44270 */
[----:B------:R-:W-:Y:S01]  /*11660*/  @P3 STG.E.U16 desc[UR6][R6.64+0x32], R12 ;  /* 0x0000320c06003986 */ /* 0x000fe2000c101506 */
[----:B------:R-:W-:-:S03]  /*11670*/  ISETP.GT.AND P3, PT, R3, 0x20, PT ;  /* 0x000000200300780c */ /* 0x000fc60003f64270 */
[----:B------:R-:W-:Y:S01]  /*11680*/  @P4 STG.E.U16 desc[UR6][R6.64+0x30], R15 ;  /* 0x0000300f06004986 */ /* 0x000fe2000c101506 */
[----:B------:R-:W-:-:S03]  /*11690*/  ISETP.GT.AND P4, PT, R0, RZ, P2 ;  /* 0x000000ff0000720c */ /* 0x000fc60001784270 */
[----:B------:R2:W-:Y:S01]  /*116a0*/  @P0 STG.E.U16 desc[UR6][R8.64+0x30], R13 ;  /* 0x0000300d08000986 */ /* 0x0005e2000c101506 */
[----:B------:R-:W-:-:S03]  /*116b0*/  ISETP.GT.AND P0, PT, R0, RZ, P3 ;  /* 0x000000ff0000720c */ /* 0x000fc60001f04270 */
[----:B------:R3:W-:Y:S01]  /*116c0*/  @P1 STG.E.U16 desc[UR6][R8.64+0x32], R14 ;  /* 0x0000320e08001986 */ /* 0x0007e2000c101506 */
[C---:B------:R-:W-:Y:S02]  /*116d0*/  ISETP.GT.AND P1, PT, R0.reuse, 0x8, P2 ;  /* 0x000000080000780c */ /* 0x040fe40001724270 */
[----:B------:R-:W-:Y:S01]  /*116e0*/  ISETP.GT.AND P5, PT, R0, 0x8, P3 ;  /* 0x000000080000780c */ /* 0x000fe20001fa4270 */
[-C--:B------:R-:W-:Y:S01]  /*116f0*/  FMUL R217, R217, R2.reuse ;  /* 0x00000002d9d97220 */ /* 0x080fe20000400000 */
[----:B------:R-:W-:-:S04]  /*11700*/  FMUL R218, R218, R2 ;  /* 0x00000002dada7220 */ /* 0x000fc80000400000 */
[----:B------:R-:W-:Y:S02]  /*11710*/  F2FP.F16.F32.PACK_AB R217, RZ, R217 ;  /* 0x000000d9ffd9723e */ /* 0x000fe400000000ff */
[----:B------:R-:W-:Y:S01]  /*11720*/  F2FP.F16.F32.PACK_AB R218, RZ, R218 ;  /* 0x000000daffda723e */ /* 0x000fe200000000ff */
[-C--:B------:R-:W-:Y:S01]  /*11730*/  FMUL R219, R219, R2.reuse ;  /* 0x00000002dbdb7220 */ /* 0x080fe20000400000 */
[-C--:B------:R-:W-:Y:S01]  /*11740*/  FMUL R221, R221, R2.reuse ;  /* 0x00000002dddd7220 */ /* 0x080fe20000400000 */
[-C--:B------:R-:W-:Y:S01]  /*11750*/  FMUL R220, R220, R2.reuse ;  /* 0x00000002dcdc7220 */ /* 0x080fe20000400000 */
[-C--:B------:R-:W-:Y:S01]  /*11760*/  FMUL R222, R222, R2.reuse ;  /* 0x00000002dede7220 */ /* 0x080fe20000400000 */
[----:B------:R-:W-:Y:S01]  /*11770*/  FMUL R223, R223, R2 ;  /* 0x00000002dfdf7220 */ /* 0x000fe20000400000 */
[----:B------:R-:W-:Y:S02]  /*11780*/  F2FP.F16.F32.PACK_AB R219, RZ, R219 ;  /* 0x000000dbffdb723e */ /* 0x000fe400000000ff */
[----:B------:R-:W-:-:S02]  /*11790*/  F2FP.F16.F32.PACK_AB R221, RZ, R221 ;  /* 0x000000ddffdd723e */ /* 0x000fc400000000ff */
[----:B------:R-:W-:Y:S02]  /*117a0*/  F2FP.F16.F32.PACK_AB R220, RZ, R220 ;  /* 0x000000dcffdc723e */ /* 0x000fe400000000ff */
[----:B------:R-:W-:Y:S02]  /*117b0*/  F2FP.F16.F32.PACK_AB R222, RZ, R222 ;  /* 0x000000deffde723e */ /* 0x000fe400000000ff */
[----:B------:R-:W-:Y:S01]  /*117c0*/  F2FP.F16.F32.PACK_AB R223, RZ, R223 ;  /* 0x000000dfffdf723e */ /* 0x000fe200000000ff */
[-C--:B------:R-:W-:Y:S01]  /*117d0*/  FMUL R208, R208, R2.reuse ;  /* 0x00000002d0d07220 */ /* 0x080fe20000400000 */
[-C--:B------:R-:W-:Y:S01]  /*117e0*/  FMUL R209, R209, R2.reuse ;  /* 0x00000002d1d17220 */ /* 0x080fe20000400000 */
[-C--:B------:R-:W-:Y:S01]  /*117f0*/  FMUL R211, R211, R2.reuse ;  /* 0x00000002d3d37220 */ /* 0x080fe20000400000 */
[----:B------:R-:W-:Y:S02]  /*11800*/  FMUL R210, R210, R2 ;  /* 0x00000002d2d27220 */ /* 0x000fe40000400000 */
[----:B------:R-:W-:-:S02]  /*11810*/  F2FP.F16.F32.PACK_AB R208, RZ, R208 ;  /* 0x000000d0ffd0723e */ /* 0x000fc400000000ff */
[----:B------:R-:W-:Y:S02]  /*11820*/  F2FP.F16.F32.PACK_AB R209, RZ, R209 ;  /* 0x000000d1ffd1723e */ /* 0x000fe400000000ff */
[----:B------:R-:W-:Y:S02]  /*11830*/  F2FP.F16.F32.PACK_AB R211, RZ, R211 ;  /* 0x000000d3ffd3723e */ /* 0x000fe400000000ff */
[----:B------:R-:W-:Y:S01]  /*11840*/  F2FP.F16.F32.PACK_AB R210, RZ, R210 ;  /* 0x000000d2ffd2723e */ /* 0x000fe200000000ff */
[-C--:B------:R-:W-:Y:S01]  /*11850*/  FMUL R212, R212, R2.reuse ;  /* 0x00000002d4d47220 */ /* 0x080fe20000400000 */
[----:B------:R-:W-:-:S04]  /*11860*/  FMUL R213, R213, R2 ;  /* 0x00000002d5d57220 */ /* 0x000fc80000400000 */
[----:B------:R-:W-:Y:S02]  /*11870*/  F2FP.F16.F32.PACK_AB R212, RZ, R212 ;  /* 0x000000d4ffd4723e */ /* 0x000fe400000000ff */
[----:B------:R-:W-:Y:S01]  /*11880*/  F2FP.F16.F32.PACK_AB R213, RZ, R213 ;  /* 0x000000d5ffd5723e */ /* 0x000fe200000000ff */
[-C--:B------:R-:W-:Y:S01]  /*11890*/  FMUL R214, R214, R2.reuse ;  /* 0x00000002d6d67220 */ /* 0x080fe20000400000 */
[----:B------:R-:W-:-:S04]  /*118a0*/  FMUL R215, R215, R2 ;  /* 0x00000002d7d77220 */ /* 0x000fc80000400000 */
[----:B------:R-:W-:Y:S02]  /*118b0*/  F2FP.F16.F32.PACK_AB R214, RZ, R214 ;  /* 0x000000d6ffd6723e */ /* 0x000fe400000000ff */
[----:B------:R-:W-:Y:S01]  /*118c0*/  F2FP.F16.F32.PACK_AB R215, RZ, R215 ;  /* 0x000000d7ffd7723e */ /* 0x000fe200000000ff */
[-C--:B------:R-:W-:Y:S01]  /*118d0*/  FMUL R200, R200, R2.reuse ;  /* 0x00000002c8c87220 */ /* 0x080fe20000400000 */
[-C--:B------:R-:W-:Y:S01]  /*118e0*/  FMUL R201, R201, R2.reuse ;  /* 0x00000002c9c97220 */ /* 0x080fe20000400000 */
[----:B------:R-:W-:-:S03]  /*118f0*/  FMUL R202, R202, R2 ;  /* 0x00000002caca7220 */ /* 0x000fc60000400000 */
[----:B------:R-:W-:Y:S02]  /*11900*/  F2FP.F16.F32.PACK_AB R200, RZ, R200 ;  /* 0x000000c8ffc8723e */ /* 0x000fe400000000ff */
[----:B------:R-:W-:Y:S02]  /*11910*/  F2FP.F16.F32.PACK_AB R201, RZ, R201 ;  /* 0x000000c9ffc9723e */ /* 0x000fe400000000ff */
[----:B------:R-:W-:Y:S01]  /*11920*/  F2FP.F16.F32.PACK_AB R202, RZ, R202 ;  /* 0x000000caffca723e */ /* 0x000fe200000000ff */
[-C--:B------:R-:W-:Y:S01]  /*11930*/  FMUL R203, R203, R2.reuse ;  /* 0x00000002cbcb7220 */ /* 0x080fe20000400000 */
[-C--:B------:R-:W-:Y:S01]  /*11940*/  FMUL R205, R205, R2.reuse ;  /* 0x00000002cdcd7220 */ /* 0x080fe20000400000 */
[-C--:B------:R-:W-:Y:S01]  /*11950*/  FMUL R204, R204, R2.reuse ;  /* 0x00000002cccc7220 */ /* 0x080fe20000400000 */
[-C--:B--2---:R-:W-:Y:S01]  /*11960*/  FMUL R13, R21, R2.reuse ;  /* 0x00000002150d7220 */ /* 0x084fe20000400000 */
[-C--:B---3--:R-:W-:Y:S01]  /*11970*/  FMUL R14, R22, R2.reuse ;  /* 0x00000002160e7220 */ /* 0x088fe20000400000 */
[----:B----4-:R-:W-:-:S03]  /*11980*/  FMUL R15, R227, R2 ;  /* 0x00000002e30f7220 */ /* 0x010fc60000400000 */
[----:B------:R-:W-:Y:S02]  /*11990*/  F2FP.F16.F32.PACK_AB R13, RZ, R13 ;  /* 0x0000000dff0d723e */ /* 0x000fe400000000ff */
[----:B------:R-:W-:-:S03]  /*119a0*/  F2FP.F16.F32.PACK_AB R15, RZ, R15 ;  /* 0x0000000fff0f723e */ /* 0x000fc600000000ff */
[----:B------:R0:W-:Y:S01]  /*119b0*/  @P4 STG.E.U16 desc[UR6][R4.64+0x42], R13 ;  /* 0x0000420d04004986 */ /* 0x0001e2000c101506 */
[----:B------:R-:W-:Y:S01]  /*119c0*/  F2FP.F16.F32.PACK_AB R14, RZ, R14 ;  /* 0x0000000eff0e723e */ /* 0x000fe200000000ff */
[-C--:B-----5:R-:W-:Y:S01]  /*119d0*/  FMUL R18, R226, R2.reuse ;  /* 0x00000002e2127220 */ /* 0x0a0fe20000400000 */
[-C--:B------:R-:W-:Y:S01]  /*119e0*/  FMUL R19, R225, R2.reuse ;  /* 0x00000002e1137220 */ /* 0x080fe20000400000 */
[----:B------:R-:W-:-:S05]  /*119f0*/  FMUL R12, R20, R2 ;  /* 0x00000002140c7220 */ /* 0x000fca0000400000 */
[----:B------:R-:W-:-:S05]  /*11a00*/  F2FP.F16.F32.PACK_AB R12, RZ, R12 ;  /* 0x0000000cff0c723e */ /* 0x000fca00000000ff */
[----:B------:R1:W-:Y:S01]  /*11a10*/  @P0 STG.E.U16 desc[UR6][R4.64+0x40], R12 ;  /* 0x0000400c04000986 */ /* 0x0003e2000c101506 */
[----:B------:R-:W-:-:S03]  /*11a20*/  ISETP.GT.AND P0, PT, R3, 0x28, PT ;  /* 0x000000280300780c */ /* 0x000fc60003f04270 */
[----:B------:R-:W-:Y:S01]  /*11a30*/  @P1 STG.E.U16 desc[UR6][R10.64+0x42], R15 ;  /* 0x0000420f0a001986 */ /* 0x000fe2000c101506 */
[----:B------:R-:W-:-:S03]  /*11a40*/  ISETP.GT.AND P1, PT, R3, 0x29, PT ;  /* 0x000000290300780c */ /* 0x000fc60003f24270 */
[----:B------:R2:W-:Y:S01]  /*11a50*/  @P5 STG.E.U16 desc[UR6][R10.64+0x40], R14 ;  /* 0x0000400e0a005986 */ /* 0x0005e2000c101506 */
[C---:B------:R-:W-:Y:S02]  /*11a60*/  ISETP.GT.AND P5, PT, R0.reuse, RZ, P0 ;  /* 0x000000ff0000720c */ /* 0x040fe400007a4270 */
[----:B------:R-:W-:Y:S02]  /*11a70*/  ISETP.GT.AND P4, PT, R0, RZ, P1 ;  /* 0x000000ff0000720c */ /* 0x000fe40000f84270 */
[----:B------:R-:W-:Y:S02]  /*11a80*/  F2FP.F16.F32.PACK_AB R18, RZ, R18 ;  /* 0x00000012ff12723e */ /* 0x000fe400000000ff */
[----:B------:R-:W-:Y:S02]  /*11a90*/  F2FP.F16.F32.PACK_AB R19, RZ, R19 ;  /* 0x00000013ff13723e */ /* 0x000fe400000000ff */
[----:B0-----:R-:W-:Y:S01]  /*11aa0*/  PRMT R13, R18, 0x7610, R13 ;  /* 0x00007610120d7816 */ /* 0x001fe2000000000d */
[----:B-1----:R-:W-:-:S04]  /*11ab0*/  FMUL R12, R224, R2 ;  /* 0x00000002e00c7220 */ /* 0x002fc80000400000 */
[----:B------:R0:W-:Y:S01]  /*11ac0*/  @P5 STG.E.U16 desc[UR6][R4.64+0x50], R13 ;  /* 0x0000500d04005986 */ /* 0x0001e2000c101506 */
[----:B------:R-:W-:-:S03]  /*11ad0*/  ISETP.GT.AND P5, PT, R0, 0x8, P0 ;  /* 0x000000080000780c */ /* 0x000fc600007a4270 */
[----:B------:R0:W-:Y:S01]  /*11ae0*/  @P4 STG.E.U16 desc[UR6][R4.64+0x52], R19 ;  /* 0x0000521304004986 */ /* 0x0001e2000c101506 */
[----:B------:R-:W-:Y:S01]  /*11af0*/  ISETP.GT.AND P4, PT, R0, 0x8, P1 ;  /* 0x000000080000780c */ /* 0x000fe20000f84270 */
[----:B--2---:R-:W-:Y:S01]  /*11b00*/  FMUL R14, R23, R2 ;  /* 0x00000002170e7220 */ /* 0x004fe20000400000 */
[----:B------:R-:W-:-:S04]  /*11b10*/  F2FP.F16.F32.PACK_AB R12, RZ, R12 ;  /* 0x0000000cff0c723e */ /* 0x000fc800000000ff */
[----:B------:R-:W-:Y:S02]  /*11b20*/  F2FP.F16.F32.PACK_AB R14, RZ, R14 ;  /* 0x0000000eff0e723e */ /* 0x000fe400000000ff */
[----:B------:R-:W-:Y:S01]  /*11b30*/  PRMT R15, R12, 0x7610, R15 ;  /* 0x000076100c0f7816 */ /* 0x000fe2000000000f */
[----:B------:R-:W-:-:S04]  /*11b40*/  FMUL R12, R216, R2 ;  /* 0x00000002d80c7220 */ /* 0x000fc80000400000 */
[----:B------:R0:W-:Y:S01]  /*11b50*/  @P5 STG.E.U16 desc[UR6][R10.64+0x50], R15 ;  /* 0x0000500f0a005986 */ /* 0x0001e2000c101506 */
[----:B------:R-:W-:-:S03]  /*11b60*/  ISETP.GT.AND P5, PT, R0, 0x80, P3 ;  /* 0x000000800000780c */ /* 0x000fc60001fa4270 */
[----:B------:R0:W-:Y:S01]  /*11b70*/  @P4 STG.E.U16 desc[UR6][R10.64+0x52], R14 ;  /* 0x0000520e0a004986 */ /* 0x0001e2000c101506 */
[C---:B------:R-:W-:Y:S02]  /*11b80*/  ISETP.GT.AND P4, PT, R0.reuse, 0x80, P2 ;  /* 0x000000800000780c */ /* 0x040fe40001784270 */
[C---:B------:R-:W-:Y:S02]  /*11b90*/  ISETP.GT.AND P3, PT, R0.reuse, 0x88, P3 ;  /* 0x000000880000780c */ /* 0x040fe40001f64270 */
[----:B------:R-:W-:Y:S02]  /*11ba0*/  F2FP.F16.F32.PACK_AB R12, RZ, R12 ;  /* 0x0000000cff0c723e */ /* 0x000fe400000000ff */
[----:B------:R-:W-:-:S03]  /*11bb0*/  ISETP.GT.AND P2, PT, R0, 0x88, P2 ;  /* 0x000000880000780c */ /* 0x000fc60001744270 */
[----:B------:R0:W-:Y:S04]  /*11bc0*/  @P5 STG.E.U16 desc[UR6][R6.64+0x40], R12 ;  /* 0x0000400c06005986 */ /* 0x0001e8000c101506 */
[----:B------:R0:W-:Y:S04]  /*11bd0*/  @P4 STG.E.U16 desc[UR6][R6.64+0x42], R217 ;  /* 0x000042d906004986 */ /* 0x0001e8000c101506 */
[----:B------:R0:W-:Y:S01]  /*11be0*/  @P3 STG.E.U16 desc[UR6][R8.64+0x40], R218 ;  /* 0x000040da08003986 */ /* 0x0001e2000c101506 */
[C---:B------:R-:W-:Y:S02]  /*11bf0*/  ISETP.GT.AND P3, PT, R0.reuse, 0x80, P1 ;  /* 0x000000800000780c */ /* 0x040fe40000f64270 */
[----:B------:R-:W-:-:S02]  /*11c00*/  ISETP.GT.AND P4, PT, R0, 0x80, P0 ;  /* 0x000000800000780c */ /* 0x000fc40000784270 */
[C---:B------:R-:W-:Y:S02]  /*11c10*/  ISETP.GT.AND P0, PT, R0.reuse, 0x88, P0 ;  /* 0x000000880000780c */ /* 0x040fe40000704270 */
[----:B------:R-:W-:Y:S01]  /*11c20*/  ISETP.GT.AND P1, PT, R0, 0x88, P1 ;  /* 0x000000880000780c */ /* 0x000fe20000f24270 */
[----:B------:R0:W-:Y:S01]  /*11c30*/  @P2 STG.E.U16 desc[UR6][R8.64+0x42], R219 ;  /* 0x000042db08002986 */ /* 0x0001e2000c101506 */
[----:B------:R-:W-:-:S05]  /*11c40*/  ISETP.GT.AND P2, PT, R3, 0x31, PT ;  /* 0x000000310300780c */ /* 0x000fca0003f44270 */
[----:B------:R0:W-:Y:S01]  /*11c50*/  @P3 STG.E.U16 desc[UR6][R6.64+0x52], R221 ;  /* 0x000052dd06003986 */ /* 0x0001e2000c101506 */
[----:B------:R-:W-:-:S03]  /*11c60*/  ISETP.GT.AND P3, PT, R3, 0x30, PT ;  /* 0x000000300300780c */ /* 0x000fc60003f64270 */
[----:B------:R0:W-:Y:S01]  /*11c70*/  @P4 STG.E.U16 desc[UR6][R6.64+0x50], R220 ;  /* 0x000050dc06004986 */ /* 0x0001e2000c101506 */
[----:B------:R-:W-:-:S03]  /*11c80*/  ISETP.GT.AND P4, PT, R0, RZ, P2 ;  /* 0x000000ff0000720c */ /* 0x000fc60001784270 */
[----:B------:R0:W-:Y:S01]  /*11c90*/  @P0 STG.E.U16 desc[UR6][R8.64+0x50], R222 ;  /* 0x000050de08000986 */ /* 0x0001e2000c101506 */
[----:B------:R-:W-:-:S03]  /*11ca0*/  ISETP.GT.AND P0, PT, R0, RZ, P3 ;  /* 0x000000ff0000720c */ /* 0x000fc60001f04270 */
[----:B------:R0:W-:Y:S01]  /*11cb0*/  @P1 STG.E.U16 desc[UR6][R8.64+0x52], R223 ;  /* 0x000052df08001986 */ /* 0x0001e2000c101506 */
[C---:B------:R-:W-:Y:S02]  /*11cc0*/  ISETP.GT.AND P1, PT, R0.reuse, 0x8, P2 ;  /* 0x000000080000780c */ /* 0x040fe40001724270 */
[----:B------:R-:W-:-:S03]  /*11cd0*/  ISETP.GT.AND P5, PT, R0, 0x8, P3 ;  /* 0x000000080000780c */ /* 0x000fc60001fa4270 */
[----:B------:R0:W-:Y:S04]  /*11ce0*/  @P4 STG.E.U16 desc[UR6][R4.64+0x62], R209 ;  /* 0x000062d104004986 */ /* 0x0001e8000c101506 */
[----:B------:R0:W-:Y:S01]  /*11cf0*/  @P0 STG.E.U16 desc[UR6][R4.64+0x60], R208 ;  /* 0x000060d004000986 */ /* 0x0001e2000c101506 */
[----:B------:R-:W-:-:S03]  /*11d00*/  ISETP.GT.AND P0, PT, R3, 0x38, PT ;  /* 0x000000380300780c */ /* 0x000fc60003f04270 */
[----:B------:R0:W-:Y:S01]  /*11d10*/  @P1 STG.E.U16 desc[UR6][R10.64+0x62], R211 ;  /* 0x000062d30a001986 */ /* 0x0001e2000c101506 */
[----:B------:R-:W-:-:S03]  /*11d20*/  ISETP.GT.AND P1, PT, R3, 0x39, PT ;  /* 0x000000390300780c */ /* 0x000fc60003f24270 */
[----:B------:R0:W-:Y:S01]  /*11d30*/  @P5 STG.E.U16 desc[UR6][R10.64+0x60], R210 ;  /* 0x000060d20a005986 */ /* 0x0001e2000c101506 */
[C---:B------:R-:W-:Y:S02]  /*11d40*/  ISETP.GT.AND P5, PT, R0.reuse, RZ, P0 ;  /* 0x000000ff0000720c */ /* 0x040fe400007a4270 */
[----:B------:R-:W-:-:S11]  /*11d50*/  ISETP.GT.AND P4, PT, R0, RZ, P1 ;  /* 0x000000ff0000720c */ /* 0x000fd60000f84270 */
[----:B------:R0:W-:Y:S01]  /*11d60*/  @P5 STG.E.U16 desc[UR6][R4.64+0x70], R212 ;  /* 0x000070d404005986 */ /* 0x0001e2000c101506 */
[----:B------:R-:W-:-:S03]  /*11d70*/  ISETP.GT.AND P5, PT, R0, 0x8, P0 ;  /* 0x000000080000780c */ /* 0x000fc600007a4270 */
[----:B------:R0:W-:Y:S01]  /*11d80*/  @P4 STG.E.U16 desc[UR6][R4.64+0x72], R213 ;  /* 0x000072d504004986 */ /* 0x0001e2000c101506 */
[----:B------:R-:W-:-:S09]  /*11d90*/  ISETP.GT.AND P4, PT, R0, 0x8, P1 ;  /* 0x000000080000780c */ /* 0x000fd20000f84270 */
[----:B------:R0:W-:Y:S01]  /*11da0*/  @P5 STG.E.U16 desc[UR6][R10.64+0x70], R214 ;  /* 0x000070d60a005986 */ /* 0x0001e2000c101506 */
[----:B------:R-:W-:-:S03]  /*11db0*/  ISETP.GT.AND P5, PT, R0, 0x80, P3 ;  /* 0x000000800000780c */ /* 0x000fc60001fa4270 */
[----:B------:R0:W-:Y:S01]  /*11dc0*/  @P4 STG.E.U16 desc[UR6][R10.64+0x72], R215 ;  /* 0x000072d70a004986 */ /* 0x0001e2000c101506 */
[C---:B------:R-:W-:Y:S02]  /*11dd0*/  ISETP.GT.AND P4, PT, R0.reuse, 0x80, P2 ;  /* 0x000000800000780c */ /* 0x040fe40001784270 */
[C---:B------:R-:W-:Y:S02]  /*11de0*/  ISETP.GT.AND P3, PT, R0.reuse, 0x88, P3 ;  /* 0x000000880000780c */ /* 0x040fe40001f64270 */
[----:B------:R-:W-:-:S05]  /*11df0*/  ISETP.GT.AND P2, PT, R0, 0x88, P2 ;  /* 0x000000880000780c */ /* 0x000fca0001744270 */
[----:B------:R0:W-:Y:S04]  /*11e00*/  @P5 STG.E.U16 desc[UR6][R6.64+0x60], R200 ;  /* 0x000060c806005986 */ /* 0x0001e8000c101506 */
[----:B------:R0:W-:Y:S04]  /*11e10*/  @P4 STG.E.U16 desc[UR6][R6.64+0x62], R201 ;  /* 0x000062c906004986 */ /* 0x0001e8000c101506 */
[----:B------:R0:W-:Y:S01]  /*11e20*/  @P3 STG.E.U16 desc[UR6][R8.64+0x60], R202 ;  /* 0x000060ca08003986 */ /* 0x0001e2000c101506 */
[C---:B------:R-:W-:Y:S02]  /*11e30*/  ISETP.GT.AND P3, PT, R0.reuse, 0x80, P1 ;  /* 0x000000800000780c */ /* 0x040fe40000f64270 */
[----:B------:R-:W-:-:S02]  /*11e40*/  ISETP.GT.AND P4, PT, R0, 0x80, P0 ;  /* 0x000000800000780c */ /* 0x000fc40000784270 */
[C---:B------:R-:W-:Y:S02]  /*11e50*/  ISETP.GT.AND P0, PT, R0.reuse, 0x88, P0 ;  /* 0x000000880000780c */ /* 0x040fe40000704270 */
[----:B------:R-:W-:Y:S01]  /*11e60*/  ISETP.GT.AND P1, PT, R0, 0x88, P1 ;  /* 0x000000880000780c */ /* 0x000fe20000f24270 */
[-C--:B------:R-:W-:Y:S01]  /*11e70*/  FMUL R206, R206, R2.reuse ;  /* 0x00000002cece7220 */ /* 0x080fe20000400000 */
[----:B------:R-:W-:Y:S01]  /*11e80*/  F2FP.F16.F32.PACK_AB R203, RZ, R203 ;  /* 0x000000cbffcb723e */ /* 0x000fe200000000ff */
[----:B------:R-:W-:Y:S01]  /*11e90*/  FMUL R207, R207, R2 ;  /* 0x00000002cfcf7220 */ /* 0x000fe20000400000 */
[----:B------:R-:W-:Y:S02]  /*11ea0*/  F2FP.F16.F32.PACK_AB R205, RZ, R205 ;  /* 0x000000cdffcd723e */ /* 0x000fe400000000ff */
[----:B------:R-:W-:Y:S01]  /*11eb0*/  F2FP.F16.F32.PACK_AB R204, RZ, R204 ;  /* 0x000000ccffcc723e */ /* 0x000fe200000000ff */
[----:B------:R0:W-:Y:S01]  /*11ec0*/  @P2 STG.E.U16 desc[UR6][R8.64+0x62], R203 ;  /* 0x000062cb08002986 */ /* 0x0001e2000c101506 */
[----:B------:R-:W-:-:S02]  /*11ed0*/  F2FP.F16.F32.PACK_AB R206, RZ, R206 ;  /* 0x000000ceffce723e */ /* 0x000fc400000000ff */
[----:B------:R-:W-:Y:S01]  /*11ee0*/  F2FP.F16.F32.PACK_AB R207, RZ, R207 ;  /* 0x000000cfffcf723e */ /* 0x000fe200000000ff */
[----:B------:R0:W-:Y:S01]  /*11ef0*/  @P3 STG.E.U16 desc[UR6][R6.64+0x72], R205 ;  /* 0x000072cd06003986 */ /* 0x0001e2000c101506 */
[C---:B------:R-:W-:Y:S02]  /*11f00*/  ISETP.GT.AND P3, PT, R3.reuse, 0x40, PT ;  /* 0x000000400300780c */ /* 0x040fe40003f64270 */
[----:B------:R-:W-:Y:S01]  /*11f10*/  ISETP.GT.AND P2, PT, R3, 0x41, PT ;  /* 0x000000410300780c */ /* 0x000fe20003f44270 */
[----:B------:R0:W-:Y:S03]  /*11f20*/  @P4 STG.E.U16 desc[UR6][R6.64+0x70], R204 ;  /* 0x000070cc06004986 */ /* 0x0001e6000c101506 */
[C---:B------:R-:W-:Y:S01]  /*11f30*/  ISETP.GT.AND P4, PT, R0.reuse, RZ, P2 ;  /* 0x000000ff0000720c */ /* 0x040fe20001784270 */
[----:B------:R0:W-:Y:S01]  /*11f40*/  @P0 STG.E.U16 desc[UR6][R8.64+0x70], R206 ;  /* 0x000070ce08000986 */ /* 0x0001e2000c101506 */
[----:B------:R-:W-:-:S03]  /*11f50*/  ISETP.GT.AND P0, PT, R0, RZ, P3 ;  /* 0x000000ff0000720c */ /* 0x000fc60001f04270 */
[----:B------:R0:W-:Y:S01]  /*11f60*/  @P1 STG.E.U16 desc[UR6][R8.64+0x72], R207 ;  /* 0x000072cf08001986 */ /* 0x0001e2000c101506 */
[----:B------:R-:W-:Y:S01]  /*11f70*/  ISETP.GT.AND P1, PT, R0, 0x8, P2 ;  /* 0x000000080000780c */ /* 0x000fe20001724270 */
[-C--:B------:R-:W-:Y:S01]  /*11f80*/  FMUL R192, R192, R2.reuse ;  /* 0x00000002c0c07220 */ /* 0x080fe20000400000 */
[-C--:B------:R-:W-:Y:S01]  /*11f90*/  FMUL R193, R193, R2.reuse ;  /* 0x00000002c1c17220 */ /* 0x080fe20000400000 */
[-C--:B------:R-:W-:Y:S01]  /*11fa0*/  FMUL R195, R195, R2.reuse ;  /* 0x00000002c3c37220 */ /* 0x080fe20000400000 */
[----:B------:R-:W-:Y:S01]  /*11fb0*/  ISETP.GT.AND P5, PT, R0, 0x8, P3 ;  /* 0x000000080000780c */ /* 0x000fe20001fa4270 */
[----:B------:R-:W-:Y:S01]  /*11fc0*/  FMUL R194, R194, R2 ;  /* 0x00000002c2c27220 */ /* 0x000fe20000400000 */
[----:B------:R-:W-:Y:S02]  /*11fd0*/  F2FP.F16.F32.PACK_AB R192, RZ, R192 ;  /* 0x000000c0ffc0723e */ /* 0x000fe400000000ff */
[----:B------:R-:W-:Y:S02]  /*11fe0*/  F2FP.F16.F32.PACK_AB R193, RZ, R193 ;  /* 0x000000c1ffc1723e */ /* 0x000fe400000000ff */
[----:B------:R-:W-:Y:S01]  /*11ff0*/  F2FP.F16.F32.PACK_AB R195, RZ, R195 ;  /* 0x000000c3ffc3723e */ /* 0x000fe200000000ff */
[----:B------:R0:W-:Y:S01]  /*12000*/  @P0 STG.E.U16 desc[UR6][R4.64+0x80], R192 ;  /* 0x000080c004000986 */ /* 0x0001e2000c101506 */
[----:B------:R-:W-:-:S03]  /*12010*/  F2FP.F16.F32.PACK_AB R194, RZ, R194 ;  /* 0x000000c2ffc2723e */ /* 0x000fc600000000ff */
[----:B------:R0:W-:Y:S01]  /*12020*/  @P4 STG.E.U16 desc[UR6][R4.64+0x82], R193 ;  /* 0x000082c104004986 */ /* 0x0001e2000c101506 */
[----:B------:R-:W-:-:S03]  /*12030*/  ISETP.GT.AND P0, PT, R3, 0x48, PT ;  /* 0x000000480300780c */ /* 0x000fc60003f04270 */
[----:B------:R0:W-:Y:S01]  /*12040*/  @P1 STG.E.U16 desc[UR6][R10.64+0x82], R195 ;  /* 0x000082c30a001986 */ /* 0x0001e2000c101506 */
[----:B------:R-:W-:-:S03]  /*12050*/  ISETP.GT.AND P1, PT, R3, 0x49, PT ;  /* 0x000000490300780c */ /* 0x000fc60003f24270 */
[----:B------:R0:W-:Y:S01]  /*12060*/  @P5 STG.E.U16 desc[UR6][R10.64+0x80], R194 ;  /* 0x000080c20a005986 */ /* 0x0001e2000c101506 */
[C---:B------:R-:W-:Y:S02]  /*12070*/  ISETP.GT.AND P5, PT, R0.reuse, RZ, P0 ;  /* 0x000000ff0000720c */ /* 0x040fe400007a4270 */
[----:B------:R-:W-:Y:S01]  /*12080*/  ISETP.GT.AND P4, PT, R0, RZ, P1 ;  /* 0x000000ff0000720c */ /* 0x000fe20000f84270 */
[-C--:B------:R-:W-:Y:S01]  /*12090*/  FMUL R196, R196, R2.reuse ;  /* 0x00000002c4c47220 */ /* 0x080fe20000400000 */
[----:B------:R-:W-:-:S04]  /*120a0*/  FMUL R197, R197, R2 ;  /* 0x00000002c5c57220 */ /* 0x000fc80000400000 */
[----:B------:R-:W-:Y:S02]  /*120b0*/  F2FP.F16.F32.PACK_AB R196, RZ, R196 ;  /* 0x000000c4ffc4723e */ /* 0x000fe400000000ff */
[----:B------:R-:W-:-:S03]  /*120c0*/  F2FP.F16.F32.PACK_AB R197, RZ, R197 ;  /* 0x000000c5ffc5723e */ /* 0x000fc600000000ff */
[----:B------:R0:W-:Y:S01]  /*120d0*/  @P5 STG.E.U16 desc[UR6][R4.64+0x90], R196 ;  /* 0x000090c404005986 */ /* 0x0001e2000c101506 */
[----:B------:R-:W-:-:S03]  /*120e0*/  ISETP.GT.AND P5, PT, R0, 0x8, P0 ;  /* 0x000000080000780c */ /* 0x000fc600007a4270 */
[----:B------:R0:W-:Y:S01]  /*120f0*/  @P4 STG.E.U16 desc[UR6][R4.64+0x92], R197 ;  /* 0x000092c504004986 */ /* 0x0001e2000c101506 */
[----:B------:R-:W-:Y:S01]  /*12100*/  ISETP.GT.AND P4, PT, R0, 0x8, P1 ;  /* 0x000000080000780c */ /* 0x000fe20000f84270 */
[-C--:B------:R-:W-:Y:S01]  /*12110*/  FMUL R198, R198, R2.reuse ;  /* 0x00000002c6c67220 */ /* 0x080fe20000400000 */
[----:B------:R-:W-:-:S04]  /*12120*/  FMUL R199, R199, R2 ;  /* 0x00000002c7c77220 */ /* 0x000fc80000400000 */
[----:B------:R-:W-:Y:S02]  /*12130*/  F2FP.F16.F32.PACK_AB R198, RZ, R198 ;  /* 0x000000c6ffc6723e */ /* 0x000fe400000000ff */
[----:B------:R-:W-:-:S03]  /*12140*/  F2FP.F16.F32.PACK_AB R199, RZ, R199 ;  /* 0x000000c7ffc7723e */ /* 0x000fc600000000ff */
[----:B------:R0:W-:Y:S01]  /*12150*/  @P5 STG.E.U16 desc[UR6][R10.64+0x90], R198 ;  /* 0x000090c60a005986 */ /* 0x0001e2000c101506 */
[----:B------:R-:W-:-:S03]  /*12160*/  ISETP.GT.AND P5, PT, R0, 0x80, P3 ;  /* 0x000000800000780c */ /* 0x000fc60001fa4270 */
[----:B------:R0:W-:Y:S01]  /*12170*/  @P4 STG.E.U16 desc[UR6][R10.64+0x92], R199 ;  /* 0x000092c70a004986 */ /* 0x0001e2000c101506 */
[C---:B------:R-:W-:Y:S02]  /*12180*/  ISETP.GT.AND P4, PT, R0.reuse, 0x80, P2 ;  /* 0x000000800000780c */ /* 0x040fe40001784270 */
[----:B------:R-:W-:Y:S01]  /*12190*/  ISETP.GT.AND P3, PT, R0, 0x88, P3 ;  /* 0x000000880000780c */ /* 0x000fe20001f64270 */
[-C--:B------:R-:W-:Y:S01]  /*121a0*/  FMUL R184, R184, R2.reuse ;  /* 0x00000002b8b87220 */ /* 0x080fe20000400000 */
[-C--:B------:R-:W-:Y:S01]  /*121b0*/  FMUL R185, R185, R2.reuse ;  /* 0x00000002b9b97220 */ /* 0x080fe20000400000 */
[----:B------:R-:W-:-:S03]  /*121c0*/  FMUL R186, R186, R2 ;  /* 0x00000002baba7220 */ /* 0x000fc60000400000 */
[----:B------:R-:W-:Y:S02]  /*121d0*/  F2FP.F16.F32.PACK_AB R184, RZ, R184 ;  /* 0x000000b8ffb8723e */ /* 0x000fe400000000ff */
[----:B------:R-:W-:Y:S02]  /*121e0*/  F2FP.F16.F32.PACK_AB R185, RZ, R185 ;  /* 0x000000b9ffb9723e */ /* 0x000fe400000000ff */
[----:B------:R-:W-:Y:S01]  /*121f0*/  F2FP.F16.F32.PACK_AB R186, RZ, R186 ;  /* 0x000000baffba723e */ /* 0x000fe200000000ff */
[----:B------:R0:W-:Y:S01]  /*12200*/  @P5 STG.E.U16 desc[UR6][R6.64+0x80], R184 ;  /* 0x000080b806005986 */ /* 0x0001e2000c101506 */
[----:B------:R-:W-:-:S03]  /*12210*/  ISETP.GT.AND P2, PT, R0, 0x88, P2 ;  /* 0x000000880000780c */ /* 0x000fc60001744270 */
[----:B------:R0:W-:Y:S01]  /*12220*/  @P4 STG.E.U16 desc[UR6][R6.64+0x82], R185 ;  /* 0x000082b906004986 */ /* 0x0001e2000c101506 */
[----:B------:R-:W-:-:S03]  /*12230*/  FMUL R187, R187, R2 ;  /* 0x00000002bbbb7220 */ /* 0x000fc60000400000 */
[----:B------:R0:W-:Y:S01]  /*12240*/  @P3 STG.E.U16 desc[UR6][R8.64+0x80], R186 ;  /* 0x000080ba08003986 */ /* 0x0001e2000c101506 */
[C---:B------:R-:W-:Y:S01]  /*12250*/  ISETP.GT.AND P3, PT, R0.reuse, 0x80, P1 ;  /* 0x000000800000780c */ /* 0x040fe20000f64270 */
[-C--:B------:R-:W-:Y:S01]  /*12260*/  FMUL R189, R189, R2.reuse ;  /* 0x00000002bdbd7220 */ /* 0x080fe20000400000 */
[C---:B------:R-:W-:Y:S02]  /*12270*/  ISETP.GT.AND P4, PT, R0.reuse, 0x80, P0 ;  /* 0x000000800000780c */ /* 0x040fe40000784270 */
[----:B------:R-:W-:Y:S01]  /*12280*/  ISETP.GT.AND P0, PT, R0, 0x88, P0 ;  /* 0x000000880000780c */ /* 0x000fe20000704270 */
[-C--:B------:R-:W-:Y:S01]  /*12290*/  FMUL R188, R188, R2.reuse ;  /* 0x00000002bcbc7220 */ /* 0x080fe20000400000 */
[----:B------:R-:W-:Y:S01]  /*122a0*/  ISETP.GT.AND P1, PT, R0, 0x88, P1 ;  /* 0x000000880000780c */ /* 0x000fe20000f24270 */
[-C--:B------:R-:W-:Y:S01]  /*122b0*/  FMUL R190, R190, R2.reuse ;  /* 0x00000002bebe7220 */ /* 0x080fe20000400000 */
[----:B------:R-:W-:Y:S01]  /*122c0*/  F2FP.F16.F32.PACK_AB R187, RZ, R187 ;  /* 0x000000bbffbb723e */ /* 0x000fe200000000ff */
[----:B------:R-:W-:Y:S01]  /*122d0*/  FMUL R191, R191, R2 ;  /* 0x00000002bfbf7220 */ /* 0x000fe20000400000 */
[----:B------:R-:W-:-:S02]  /*122e0*/  F2FP.F16.F32.PACK_AB R189, RZ, R189 ;  /* 0x000000bdffbd723e */ /* 0x000fc400000000ff */
[----:B------:R-:W-:Y:S01]  /*122f0*/  F2FP.F16.F32.PACK_AB R188, RZ, R188 ;  /* 0x000000bcffbc723e */ /* 0x000fe200000000ff */
[----:B------:R0:W-:Y:S01]  /*12300*/  @P2 STG.E.U16 desc[UR6][R8.64+0x82], R187 ;  /* 0x000082bb08002986 */ /* 0x0001e2000c101506 */
[----:B------:R-:W-:Y:S02]  /*12310*/  F2FP.F16.F32.PACK_AB R190, RZ, R190 ;  /* 0x000000beffbe723e */ /* 0x000fe400000000ff */
        /* <DEDUP_REMOVED lines=563> */
[----:B------:R-:W-:-:S02]  /*14650*/  F2FP.F16.F32.PACK_AB R51, RZ, R51 ;  /* 0x00000033ff33723e */ /* 0x000fc400000000ff */
[C---:B------:R-:W-:Y:S01]  /*14660*/  ISETP.GT.AND P0, PT, R3.reuse, 0xd8, PT ;  /* 0x000000d80300780c */ /* 0x040fe20003f04270 */
[----:B------:R0:W-:Y:S04]  /*14670*/  @P4 STG.E.U16 desc[UR6][R4.64+0x1a2], R49 ;  /* 0x0001a23104004986 */ /* 0x0001e8000c101506 */
[----:B------:R0:W-:Y:S01]  /*14680*/  @P1 STG.E.U16 desc[UR6][R10.64+0x1a0], R50 ;  /* 0x0001a0320a001986 */ /* 0x0001e2000c101506 */
[----:B------:R-:W-:Y:S02]  /*14690*/  ISETP.GT.AND P1, PT, R3, 0xd9, PT ;  /* 0x000000d90300780c */ /* 0x000fe40003f24270 */
[C---:B------:R-:W-:Y:S01]  /*146a0*/  ISETP.GT.AND P4, PT, R0.reuse, RZ, P0 ;  /* 0x000000ff0000720c */ /* 0x040fe20000784270 */
[----:B------:R0:W-:Y:S01]  /*146b0*/  @P5 STG.E.U16 desc[UR6][R10.64+0x1a2], R51 ;  /* 0x0001a2330a005986 */ /* 0x0001e2000c101506 */
        /* <DEDUP_REMOVED lines=32> */
[C---:B------:R-:W-:Y:S02]  /*148c0*/  ISETP.GT.AND P0, PT, R0.reuse, 0x88, P0 ;  /* 0x000000880000780c */ /* 0x040fe40000704270 */
[----:B------:R-:W-:Y:S01]  /*148d0*/  ISETP.GT.AND P1, PT, R0, 0x88, P1 ;  /* 0x000000880000780c */ /* 0x000fe20000f24270 */
[-C--:B------:R-:W-:Y:S01]  /*148e0*/  FMUL R44, R44, R2.reuse ;  /* 0x000000022c2c7220 */ /* 0x080fe20000400000 */
[-C--:B------:R-:W-:Y:S01]  /*148f0*/  FMUL R46, R46, R2.reuse ;  /* 0x000000022e2e7220 */ /* 0x080fe20000400000 */
[----:B------:R-:W-:Y:S01]  /*14900*/  FMUL R47, R47, R2 ;  /* 0x000000022f2f7220 */ /* 0x000fe20000400000 */
[----:B------:R-:W-:-:S02]  /*14910*/  F2FP.F16.F32.PACK_AB R43, RZ, R43 ;  /* 0x0000002bff2b723e */ /* 0x000fc400000000ff */
[----:B------:R-:W-:Y:S02]  /*14920*/  F2FP.F16.F32.PACK_AB R45, RZ, R45 ;  /* 0x0000002dff2d723e */ /* 0x000fe400000000ff */
[----:B------:R-:W-:Y:S01]  /*14930*/  F2FP.F16.F32.PACK_AB R44, RZ, R44 ;  /* 0x0000002cff2c723e */ /* 0x000fe200000000ff */
[----:B------:R0:W-:Y:S01]  /*14940*/  @P2 STG.E.U16 desc[UR6][R8.64+0x1a2], R43 ;  /* 0x0001a22b08002986 */ /* 0x0001e2000c101506 */
[----:B------:R-:W-:Y:S02]  /*14950*/  F2FP.F16.F32.PACK_AB R46, RZ, R46 ;  /* 0x0000002eff2e723e */ /* 0x000fe400000000ff */
[----:B------:R-:W-:Y:S01]  /*14960*/  F2FP.F16.F32.PACK_AB R47, RZ, R47 ;  /* 0x0000002fff2f723e */ /* 0x000fe200000000ff */
[----:B------:R0:W-:Y:S01]  /*14970*/  @P3 STG.E.U16 desc[UR6][R6.64+0x1b2], R45 ;  /* 0x0001b22d06003986 */ /* 0x0001e2000c101506 */
[C---:B------:R-:W-:Y:S02]  /*14980*/  ISETP.GT.AND P2, PT, R3.reuse, 0xe0, PT ;  /* 0x000000e00300780c */ /* 0x040fe40003f44270 */
[----:B------:R-:W-:Y:S01]  /*14990*/  ISETP.GT.AND P3, PT, R3, 0xe1, PT ;  /* 0x000000e10300780c */ /* 0x000fe20003f64270 */
[----:B------:R0:W-:Y:S04]  /*149a0*/  @P4 STG.E.U16 desc[UR6][R6.64+0x1b0], R44 ;  /* 0x0001b02c06004986 */ /* 0x0001e8000c101506 */
[----:B------:R0:W-:Y:S01]  /*149b0*/  @P0 STG.E.U16 desc[UR6][R8.64+0x1b0], R46 ;  /* 0x0001b02e08000986 */ /* 0x0001e2000c101506 */
[----:B------:R-:W-:-:S03]  /*149c0*/  ISETP.GT.AND P0, PT, R0, RZ, P2 ;  /* 0x000000ff0000720c */ /* 0x000fc60001704270 */
[----:B------:R0:W-:Y:S01]  /*149d0*/  @P1 STG.E.U16 desc[UR6][R8.64+0x1b2], R47 ;  /* 0x0001b22f08001986 */ /* 0x0001e2000c101506 */
[----:B------:R-:W-:Y:S01]  /*149e0*/  ISETP.GT.AND P1, PT, R0, RZ, P3 ;  /* 0x000000ff0000720c */ /* 0x000fe20001f24270 */
[-C--:B------:R-:W-:Y:S01]  /*149f0*/  FMUL R32, R32, R2.reuse ;  /* 0x0000000220207220 */ /* 0x080fe20000400000 */
[-C--:B------:R-:W-:Y:S01]  /*14a00*/  FMUL R33, R33, R2.reuse ;  /* 0x0000000221217220 */ /* 0x080fe20000400000 */
[C---:B------:R-:W-:Y:S02]  /*14a10*/  ISETP.GT.AND P4, PT, R0.reuse, 0x8, P2 ;  /* 0x000000080000780c */ /* 0x040fe40001784270 */
[----:B------:R-:W-:Y:S01]  /*14a20*/  ISETP.GT.AND P5, PT, R0, 0x8, P3 ;  /* 0x000000080000780c */ /* 0x000fe20001fa4270 */
[-C--:B------:R-:W-:Y:S01]  /*14a30*/  FMUL R34, R34, R2.reuse ;  /* 0x0000000222227220 */ /* 0x080fe20000400000 */
[----:B------:R-:W-:Y:S01]  /*14a40*/  FMUL R35, R35, R2 ;  /* 0x0000000223237220 */ /* 0x000fe20000400000 */
[----:B------:R-:W-:Y:S02]  /*14a50*/  F2FP.F16.F32.PACK_AB R32, RZ, R32 ;  /* 0x00000020ff20723e */ /* 0x000fe400000000ff */
[----:B------:R-:W-:-:S02]  /*14a60*/  F2FP.F16.F32.PACK_AB R33, RZ, R33 ;  /* 0x00000021ff21723e */ /* 0x000fc400000000ff */
[----:B------:R-:W-:Y:S01]  /*14a70*/  F2FP.F16.F32.PACK_AB R34, RZ, R34 ;  /* 0x00000022ff22723e */ /* 0x000fe200000000ff */
[----:B------:R0:W-:Y:S01]  /*14a80*/  @P0 STG.E.U16 desc[UR6][R4.64+0x1c0], R32 ;  /* 0x0001c02004000986 */ /* 0x0001e2000c101506 */
[----:B------:R-:W-:Y:S02]  /*14a90*/  F2FP.F16.F32.PACK_AB R35, RZ, R35 ;  /* 0x00000023ff23723e */ /* 0x000fe400000000ff */
[C---:B------:R-:W-:Y:S01]  /*14aa0*/  ISETP.GT.AND P0, PT, R3.reuse, 0xe9, PT ;  /* 0x000000e90300780c */ /* 0x040fe20003f04270 */
[----:B------:R0:W-:Y:S01]  /*14ab0*/  @P1 STG.E.U16 desc[UR6][R4.64+0x1c2], R33 ;  /* 0x0001c22104001986 */ /* 0x0001e2000c101506 */
[----:B------:R-:W-:-:S03]  /*14ac0*/  ISETP.GT.AND P1, PT, R3, 0xe8, PT ;  /* 0x000000e80300780c */ /* 0x000fc60003f24270 */
[----:B------:R0:W-:Y:S01]  /*14ad0*/  @P4 STG.E.U16 desc[UR6][R10.64+0x1c0], R34 ;  /* 0x0001c0220a004986 */ /* 0x0001e2000c101506 */
[----:B------:R-:W-:-:S03]  /*14ae0*/  ISETP.GT.AND P4, PT, R0, RZ, P0 ;  /* 0x000000ff0000720c */ /* 0x000fc60000784270 */
[----:B------:R0:W-:Y:S01]  /*14af0*/  @P5 STG.E.U16 desc[UR6][R10.64+0x1c2], R35 ;  /* 0x0001c2230a005986 */ /* 0x0001e2000c101506 */
[----:B------:R-:W-:Y:S01]  /*14b00*/  ISETP.GT.AND P5, PT, R0, RZ, P1 ;  /* 0x000000ff0000720c */ /* 0x000fe20000fa4270 */
[-C--:B------:R-:W-:Y:S01]  /*14b10*/  FMUL R36, R36, R2.reuse ;  /* 0x0000000224247220 */ /* 0x080fe20000400000 */
[----:B------:R-:W-:-:S04]  /*14b20*/  FMUL R37, R37, R2 ;  /* 0x0000000225257220 */ /* 0x000fc80000400000 */
[----:B------:R-:W-:Y:S02]  /*14b30*/  F2FP.F16.F32.PACK_AB R36, RZ, R36 ;  /* 0x00000024ff24723e */ /* 0x000fe400000000ff */
[----:B------:R-:W-:Y:S01]  /*14b40*/  F2FP.F16.F32.PACK_AB R37, RZ, R37 ;  /* 0x00000025ff25723e */ /* 0x000fe200000000ff */
[----:B------:R-:W-:-:S04]  /*14b50*/  FMUL R38, R38, R2 ;  /* 0x0000000226267220 */ /* 0x000fc80000400000 */
[----:B------:R0:W-:Y:S01]  /*14b60*/  @P5 STG.E.U16 desc[UR6][R4.64+0x1d0], R36 ;  /* 0x0001d02404005986 */ /* 0x0001e2000c101506 */
[----:B------:R-:W-:-:S03]  /*14b70*/  ISETP.GT.AND P5, PT, R0, 0x8, P1 ;  /* 0x000000080000780c */ /* 0x000fc60000fa4270 */
[----:B------:R0:W-:Y:S01]  /*14b80*/  @P4 STG.E.U16 desc[UR6][R4.64+0x1d2], R37 ;  /* 0x0001d22504004986 */ /* 0x0001e2000c101506 */
[----:B------:R-:W-:Y:S01]  /*14b90*/  ISETP.GT.AND P4, PT, R0, 0x8, P0 ;  /* 0x000000080000780c */ /* 0x000fe20000784270 */
[----:B------:R-:W-:Y:S01]  /*14ba0*/  FMUL R39, R39, R2 ;  /* 0x0000000227277220 */ /* 0x000fe20000400000 */
[----:B------:R-:W-:-:S04]  /*14bb0*/  F2FP.F16.F32.PACK_AB R38, RZ, R38 ;  /* 0x00000026ff26723e */ /* 0x000fc800000000ff */
        /* <DEDUP_REMOVED lines=8> */
[----:B------:R-:W-:Y:S02]  /*14c40*/  F2FP.F16.F32.PACK_AB R25, RZ, R25 ;  /* 0x00000019ff19723e */ /* 0x000fe400000000ff */
[C---:B------:R-:W-:Y:S02]  /*14c50*/  ISETP.GT.AND P2, PT, R0.reuse, 0x88, P2 ;  /* 0x000000880000780c */ /* 0x040fe40001744270 */
[C---:B------:R-:W-:Y:S01]  /*14c60*/  ISETP.GT.AND P3, PT, R0.reuse, 0x88, P3 ;  /* 0x000000880000780c */ /* 0x040fe20001f64270 */
[----:B------:R0:W-:Y:S01]  /*14c70*/  @P4 STG.E.U16 desc[UR6][R6.64+0x1c0], R24 ;  /* 0x0001c01806004986 */ /* 0x0001e2000c101506 */
[----:B------:R-:W-:-:S03]  /*14c80*/  ISETP.GT.AND P4, PT, R0, 0x80, P0 ;  /* 0x000000800000780c */ /* 0x000fc60000784270 */
[----:B------:R0:W-:Y:S01]  /*14c90*/  @P5 STG.E.U16 desc[UR6][R6.64+0x1c2], R25 ;  /* 0x0001c21906005986 */ /* 0x0001e2000c101506 */
[----:B------:R-:W-:Y:S01]  /*14ca0*/  ISETP.GT.AND P5, PT, R0, 0x80, P1 ;  /* 0x000000800000780c */ /* 0x000fe20000fa4270 */
[-C--:B------:R-:W-:Y:S01]  /*14cb0*/  FMUL R26, R26, R2.reuse ;  /* 0x000000021a1a7220 */ /* 0x080fe20000400000 */
[C---:B------:R-:W-:Y:S01]  /*14cc0*/  ISETP.GT.AND P1, PT, R0.reuse, 0x88, P1 ;  /* 0x000000880000780c */ /* 0x040fe20000f24270 */
[-C--:B------:R-:W-:Y:S01]  /*14cd0*/  FMUL R27, R27, R2.reuse ;  /* 0x000000021b1b7220 */ /* 0x080fe20000400000 */
[----:B------:R-:W-:Y:S01]  /*14ce0*/  ISETP.GT.AND P0, PT, R0, 0x88, P0 ;  /* 0x000000880000780c */ /* 0x000fe20000704270 */
[-C--:B------:R-:W-:Y:S01]  /*14cf0*/  FMUL R28, R28, R2.reuse ;  /* 0x000000021c1c7220 */ /* 0x080fe20000400000 */
[-C--:B------:R-:W-:Y:S01]  /*14d00*/  FMUL R29, R29, R2.reuse ;  /* 0x000000021d1d7220 */ /* 0x080fe20000400000 */
[-C--:B------:R-:W-:Y:S01]  /*14d10*/  FMUL R30, R30, R2.reuse ;  /* 0x000000021e1e7220 */ /* 0x080fe20000400000 */
[----:B------:R-:W-:Y:S01]  /*14d20*/  FMUL R31, R31, R2 ;  /* 0x000000021f1f7220 */ /* 0x000fe20000400000 */
[----:B------:R-:W-:-:S02]  /*14d30*/  F2FP.F16.F32.PACK_AB R26, RZ, R26 ;  /* 0x0000001aff1a723e */ /* 0x000fc400000000ff */
[----:B------:R-:W-:Y:S02]  /*14d40*/  F2FP.F16.F32.PACK_AB R27, RZ, R27 ;  /* 0x0000001bff1b723e */ /* 0x000fe400000000ff */
[----:B------:R-:W-:Y:S02]  /*14d50*/  F2FP.F16.F32.PACK_AB R28, RZ, R28 ;  /* 0x0000001cff1c723e */ /* 0x000fe400000000ff */
[----:B------:R-:W-:Y:S02]  /*14d60*/  F2FP.F16.F32.PACK_AB R29, RZ, R29 ;  /* 0x0000001dff1d723e */ /* 0x000fe400000000ff */
[----:B------:R-:W-:Y:S02]  /*14d70*/  F2FP.F16.F32.PACK_AB R30, RZ, R30 ;  /* 0x0000001eff1e723e */ /* 0x000fe400000000ff */
[----:B------:R-:W-:Y:S01]  /*14d80*/  F2FP.F16.F32.PACK_AB R31, RZ, R31 ;  /* 0x0000001fff1f723e */ /* 0x000fe200000000ff */
[----:B------:R0:W-:Y:S04]  /*14d90*/  @P2 STG.E.U16 desc[UR6][R8.64+0x1c0], R26 ;  /* 0x0001c01a08002986 */ /* 0x0001e8000c101506 */
[----:B------:R0:W-:Y:S04]  /*14da0*/  @P3 STG.E.U16 desc[UR6][R8.64+0x1c2], R27 ;  /* 0x0001c21b08003986 */ /* 0x0001e8000c101506 */
[----:B------:R0:W-:Y:S04]  /*14db0*/  @P5 STG.E.U16 desc[UR6][R6.64+0x1d0], R28 ;  /* 0x0001d01c06005986 */ /* 0x0001e8000c101506 */
[----:B------:R0:W-:Y:S04]  /*14dc0*/  @P4 STG.E.U16 desc[UR6][R6.64+0x1d2], R29 ;  /* 0x0001d21d06004986 */ /* 0x0001e8000c101506 */
[----:B------:R0:W-:Y:S04]  /*14dd0*/  @P1 STG.E.U16 desc[UR6][R8.64+0x1d0], R30 ;  /* 0x0001d01e08001986 */ /* 0x0001e8000c101506 */
[----:B------:R0:W-:Y:S02]  /*14de0*/  @P0 STG.E.U16 desc[UR6][R8.64+0x1d2], R31 ;  /* 0x0001d21f08000986 */ /* 0x0001e4000c101506 */
.L_x_509:
[----:B------:R-:W-:Y:S05]  /*14df0*/  BSYNC B0 ;  /* 0x0000000000007941 */ /* 0x000fea0003800000 */
.L_x_33:
[----:B0-----:R-:W2:Y:S04]  /*14e00*/  LDL.LU R5, [R1+0xbc] ;  /* 0x0000bc0001057983 */ /* 0x001ea80000300800 */
[----:B------:R-:W2:Y:S01]  /*14e10*/  LDL.LU R4, [R1+0xc0] ;  /* 0x0000c00001047983 */ /* 0x000ea20000300800 */
[----:B------:R-:W-:Y:S01]  /*14e20*/  ULDC UR4, c[0x0][0xc] ;  /* 0x0000030000047ab9 */ /* 0x000fe20000000800 */
[----:B------:R-:W-:Y:S01]  /*14e30*/  ULDC UR5, c[0x0][0x10] ;  /* 0x0000040000057ab9 */ /* 0x000fe20000000800 */
[----:B------:R-:W2:Y:S01]  /*14e40*/  LDC R3, c[0x0][0x14] ;  /* 0x00000500ff037b82 */ /* 0x000ea20000000800 */
[----:B------:R-:W-:Y:S01]  /*14e50*/  UIMAD.WIDE.U32 UR4, UR4, UR5, URZ ;  /* 0x00000005040472a5 */ /* 0x000fe2000f8e003f */
[----:B------:R0:W5:Y:S01]  /*14e60*/  LDL R29, [R1+0xd8] ;  /* 0x0000d800011d7983 */ /* 0x0001620000100800 */
[----:B------:R-:W-:Y:S01]  /*14e70*/  PRMT R0, RZ, 0x7610, R0 ;  /* 0x00007610ff007816 */ /* 0x000fe20000000000 */
[----:B---3--:R-:W-:-:S03]  /*14e80*/  IMAD.MOV.U32 R19, RZ, RZ, -0x1 ;  /* 0xffffffffff137424 */ /* 0x008fc600078e00ff */
[----:B--2---:R-:W-:-:S04]  /*14e90*/  IMAD.WIDE.U32 R4, R3, UR4, R4 ;  /* 0x0000000403047c25 */ /* 0x004fc8000f8e0004 */
[----:B------:R-:W-:Y:S01]  /*14ea0*/  IMAD R3, R3, UR5, RZ ;  /* 0x0000000503037c24 */ /* 0x000fe2000f8e02ff */
[----:B------:R-:W-:Y:S01]  /*14eb0*/  ULDC.64 UR4, c[0x0][0x650] ;  /* 0x0001940000047ab9 */ /* 0x000fe20000000a00 */
[----:B-----5:R-:W-:Y:S01]  /*14ec0*/  IMAD.MOV.U32 R22, RZ, RZ, R4 ;  /* 0x000000ffff167224 */ /* 0x020fe200078e0004 */
[----:B------:R-:W-:Y:S01]  /*14ed0*/  ISETP.GE.U32.AND P0, PT, R4, UR4, PT ;  /* 0x0000000404007c0c */ /* 0x000fe2000bf06070 */
[----:B------:R-:W-:Y:S02]  /*14ee0*/  IMAD.IADD R23, R5, 0x1, R3 ;  /* 0x0000000105177824 */ /* 0x000fe400078e0203 */
[----:B------:R-:W-:-:S03]  /*14ef0*/  IMAD.MOV.U32 R3, RZ, RZ, -0x1 ;  /* 0xffffffffff037424 */ /* 0x000fc600078e00ff */
[----:B------:R0:W-:Y:S01]  /*14f00*/  STL [R1+0xbc], R23 ;  /* 0x0000bc1701007387 */ /* 0x0001e20000100800 */
[----:B------:R-:W-:-:S03]  /*14f10*/  ISETP.GE.U32.AND.EX P0, PT, R23, UR5, PT, P0 ;  /* 0x0000000517007c0c */ /* 0x000fc6000bf06100 */
[----:B------:R0:W-:Y:S04]  /*14f20*/  STL [R1+0xc0], R22 ;  /* 0x0000c01601007387 */ /* 0x0001e80000100800 */
[----:B------:R0:W-:Y:S06]  /*14f30*/  STL [R1+0xb8], R3 ;  /* 0x0000b80301007387 */ /* 0x0001ec0000100800 */
[----:B------:R-:W-:Y:S05]  /*14f40*/  @P0 BRA `(.L_x_510) ;  /* 0x0000000400780947 */ /* 0x000fea0003800000 */
[----:B------:R-:W2:Y:S01]  /*14f50*/  S2R R18, SR_CTAID.X ;  /* 0x0000000000127919 */ /* 0x000ea20000002500 */
[----:B----4-:R-:W3:Y:S01]  /*14f60*/  LDC.64 R10, c[0x0][0x628] ;  /* 0x00018a00ff0a7b82 */ /* 0x010ee20000000a00 */
[----:B------:R-:W-:Y:S01]  /*14f70*/  ULDC UR4, c[0x0][0x150] ;  /* 0x0000540000047ab9 */ /* 0x000fe20000000800 */
[----:B-1----:R-:W-:Y:S01]  /*14f80*/  IMAD.MOV.U32 R8, RZ, RZ, R22 ;  /* 0x000000ffff087224 */ /* 0x002fe200078e0016 */
[----:B------:R-:W1:Y:S01]  /*14f90*/  S2R R20, SR_CTAID.Y ;  /* 0x0000000000147919 */ /* 0x000e620000002600 */
[----:B------:R-:W-:-:S04]  /*14fa0*/  IMAD.MOV.U32 R9, RZ, RZ, R23 ;  /* 0x000000ffff097224 */ /* 0x000fc800078e0017 */
[----:B------:R-:W4:Y:S08]  /*14fb0*/  LDC R21, c[0x0][0x144] ;  /* 0x00005100ff157b82 */ /* 0x000f300000000800 */
[----:B------:R-:W0:Y:S08]  /*14fc0*/  LDC R12, c[0x0][0x630] ;  /* 0x00018c00ff0c7b82 */ /* 0x000e300000000800 */
[----:B------:R-:W0:Y:S01]  /*14fd0*/  LDC.64 R14, c[0x0][0x620] ;  /* 0x00018800ff0e7b82 */ /* 0x000e220000000a00 */
[----:B---3--:R-:W-:-:S04]  /*14fe0*/  ISETP.NE.U32.AND P0, PT, R10, RZ, PT ;  /* 0x000000ff0a00720c */ /* 0x008fc80003f05070 */
[----:B------:R-:W-:Y:S02]  /*14ff0*/  ISETP.NE.AND.EX P0, PT, R11, RZ, PT, P0 ;  /* 0x000000ff0b00720c */ /* 0x000fe40003f05300 */
[----:B--2---:R-:W-:-:S05]  /*15000*/  I2FP.F32.U32 R0, R18 ;  /* 0x0000001200007245 */ /* 0x004fca0000201000 */
[----:B------:R-:W-:-:S04]  /*15010*/  FMUL R0, R0, UR4 ;  /* 0x0000000400007c20 */ /* 0x000fc80008400000 */
[----:B------:R2:W3:Y:S02]  /*15020*/  F2I.U32.TRUNC.NTZ R19, R0 ;  /* 0x0000000000137305 */ /* 0x0004e4000020f000 */
[----:B-1--4-:R-:W-:Y:S05]  /*15030*/  @!P0 BRA `(.L_x_511) ;  /* 0x0000000000288947 */ /* 0x012fea0003800000 */
[----:B--2---:R-:W0:Y:S02]  /*15040*/  LDC R0, c[0x0][0x634] ;  /* 0x00018d00ff007b82 */ /* 0x004e240000000800 */
[----:B0-----:R-:W-:-:S05]  /*15050*/  IADD3 R3, P0, R22, R0, RZ ;  /* 0x0000000016037210 */ /* 0x001fca0007f1e0ff */
        /* <DEDUP_REMOVED lines=8> */
.L_x_511:
[-CC-:B0-----:R-:W-:Y:S01]  /*150e0*/  SHF.R.U64 R13, R8, R12.reuse, R9.reuse ;  /* 0x0000000c080d7219 */ /* 0x181fe20000001209 */
[----:B------:R-:W0:Y:S01]  /*150f0*/  LDC.64 R26, c[0x0][0x640] ;  /* 0x00019000ff1a7b82 */ /* 0x000e220000000a00 */
[----:B--2---:R-:W-:Y:S01]  /*15100*/  SHF.R.U32.HI R0, RZ, R12, R9 ;  /* 0x0000000cff007219 */ /* 0x004fe20000011609 */
[----:B------:R-:W-:Y:S01]  /*15110*/  IMAD.MOV.U32 R4, RZ, RZ, R22 ;  /* 0x000000ffff047224 */ /* 0x000fe200078e0016 */
[----:B------:R-:W-:Y:S01]  /*15120*/  IADD3 R3, P0, RZ, -R13, RZ ;  /* 0x8000000dff037210 */ /* 0x000fe20007f1e0ff */
[----:B---3--:R-:W-:Y:S01]  /*15130*/  IMAD.MOV R19, RZ, RZ, -R19 ;  /* 0x000000ffff137224 */ /* 0x008fe200078e0a13 */
[----:B------:R-:W-:Y:S01]  /*15140*/  ULDC UR4, c[0x0][0x154] ;  /* 0x0000550000047ab9 */ /* 0x000fe20000000800 */
[----:B------:R-:W-:Y:S02]  /*15150*/  IMAD.MOV.U32 R7, RZ, RZ, 0x1 ;  /* 0x00000001ff077424 */ /* 0x000fe400078e00ff */
[----:B------:R-:W1:Y:S01]  /*15160*/  LDC R6, c[0x0][0x618] ;  /* 0x00018600ff067b82 */ /* 0x000e620000000800 */
[----:B------:R-:W-:-:S02]  /*15170*/  IMAD.X R5, RZ, RZ, ~R0, P0 ;  /* 0x000000ffff057224 */ /* 0x000fc400000e0e00 */
[----:B------:R-:W-:Y:S02]  /*15180*/  IMAD R22, R21, R19, R18 ;  /* 0x0000001315167224 */ /* 0x000fe400078e0212 */
[-C--:B------:R-:W-:Y:S02]  /*15190*/  IMAD R0, R5, R14.reuse, RZ ;  /* 0x0000000e05007224 */ /* 0x080fe400078e02ff */
[----:B------:R-:W-:Y:S01]  /*151a0*/  IMAD.MOV.U32 R5, RZ, RZ, R23 ;  /* 0x000000ffff057224 */ /* 0x000fe200078e0017 */
[----:B------:R-:W2:Y:S01]  /*151b0*/  LDC R8, c[0x0][0x608] ;  /* 0x00018200ff087b82 */ /* 0x000ea20000000800 */
[----:B------:R-:W-:-:S04]  /*151c0*/  IMAD.WIDE.U32 R4, R3, R14, R4 ;  /* 0x0000000e03047225 */ /* 0x000fc800078e0004 */
[----:B------:R-:W-:-:S03]  /*151d0*/  IMAD R3, R3, R15, R0 ;  /* 0x0000000f03037224 */ /* 0x000fc600078e0200 */
[----:B------:R-:W3:Y:S01]  /*151e0*/  LDC R24, c[0x0][0x658] ;  /* 0x00019600ff187b82 */ /* 0x000ee20000000800 */
[----:B------:R-:W-:Y:S01]  /*151f0*/  I2FP.F32.U32 R0, R20 ;  /* 0x0000001400007245 */ /* 0x000fe20000201000 */
[----:B------:R-:W-:Y:S01]  /*15200*/  IMAD.IADD R3, R5, 0x1, R3 ;  /* 0x0000000105037824 */ /* 0x000fe200078e0203 */
[----:B0-----:R-:W-:Y:S01]  /*15210*/  ISETP.NE.U32.AND P0, PT, R26, RZ, PT ;  /* 0x000000ff1a00720c */ /* 0x001fe20003f05070 */
[----:B------:R-:W-:Y:S02]  /*15220*/  IMAD.MOV.U32 R5, RZ, RZ, -0x1 ;  /* 0xffffffffff057424 */ /* 0x000fe400078e00ff */
[----:B------:R-:W-:Y:S02]  /*15230*/  FMUL R0, R0, UR4 ;  /* 0x0000000400007c20 */ /* 0x000fe40008400000 */
[----:B------:R-:W0:Y:S01]  /*15240*/  LDC R19, c[0x0][0x148] ;  /* 0x00005200ff137b82 */ /* 0x000e220000000800 */
[----:B-1----:R-:W-:Y:S01]  /*15250*/  SHF.R.U64 R12, R4, R6, R3 ;  /* 0x00000006040c7219 */ /* 0x002fe20000001203 */
[----:B------:R1:W4:Y:S01]  /*15260*/  F2I.U32.TRUNC.NTZ R14, R0 ;  /* 0x00000000000e7305 */ /* 0x000322000020f000 */
[----:B------:R-:W-:-:S02]  /*15270*/  ISETP.NE.AND.EX P0, PT, R27, RZ, PT, P0 ;  /* 0x000000ff1b00720c */ /* 0x000fc40003f05300 */
[----:B------:R-:W-:-:S03]  /*15280*/  SHF.R.U32.HI R3, RZ, R6, R3 ;  /* 0x00000006ff037219 */ /* 0x000fc60000011603 */
[----:B------:R-:W0:Y:S01]  /*15290*/  LDC R18, c[0x0][0x600] ;  /* 0x00018000ff127b82 */ /* 0x000e220000000800 */
[-CC-:B--2---:R-:W-:Y:S02]  /*152a0*/  SHF.R.U64 R10, R12, R8.reuse, R3.reuse ;  /* 0x000000080c0a7219 */ /* 0x184fe40000001203 */
[----:B------:R-:W-:-:S05]  /*152b0*/  SHF.R.U32.HI R3, RZ, R8, R3 ;  /* 0x00000008ff037219 */ /* 0x000fca0000011603 */
[----:B------:R-:W2:Y:S01]  /*152c0*/  LDC R23, c[0x0][0x648] ;  /* 0x00019200ff177b82 */ /* 0x000ea20000000800 */
[-C--:B---3--:R-:W-:Y:S02]  /*152d0*/  SHF.L.U32 R4, R5, R24.reuse, RZ ;  /* 0x0000001805047219 */ /* 0x088fe400000006ff */
[-CC-:B------:R-:W-:Y:S02]  /*152e0*/  SHF.R.U64 R15, R10, R24.reuse, R3.reuse ;  /* 0x000000180a0f7219 */ /* 0x180fe40000001203 */
[----:B------:R-:W-:Y:S02]  /*152f0*/  SHF.R.U32.HI R5, RZ, R24, R3 ;  /* 0x00000018ff057219 */ /* 0x000fe40000011603 */
[----:B------:R-:W-:Y:S01]  /*15300*/  LOP3.LUT R21, RZ, R4, RZ, 0x33, !PT ;  /* 0x00000004ff157212 */ /* 0x000fe200078e33ff */
[----:B------:R-:W3:Y:S01]  /*15310*/  LDC R25, c[0x0][0x638] ;  /* 0x00018e00ff197b82 */ /* 0x000ee20000000800 */
[----:B------:R-:W-:Y:S01]  /*15320*/  SHF.L.U32 R24, R7, R24, RZ ;  /* 0x0000001807187219 */ /* 0x000fe200000006ff */
[----:B------:R-:W-:-:S06]  /*15330*/  IMAD.MOV.U32 R4, RZ, RZ, R15 ;  /* 0x000000ffff047224 */ /* 0x000fcc00078e000f */
[----:B------:R-:W0:Y:S01]  /*15340*/  LDC R28, c[0x0][0x610] ;  /* 0x00018400ff1c7b82 */ /* 0x000e220000000800 */
[----:B-1--4-:R-:W-:Y:S05]  /*15350*/  @!P0 BRA `(.L_x_512) ;  /* 0x0000000000288947 */ /* 0x012fea0003800000 */
        /* <DEDUP_REMOVED lines=10> */
.L_x_512:
[----:B------:R-:W1:Y:S01]  /*15400*/  LDC R3, c[0x0][0x65c] ;  /* 0x00019700ff037b82 */ /* 0x000e620000000800 */
[----:B--2---:R-:W-:Y:S01]  /*15410*/  SHF.R.U64 R0, R4, R23, R5 ;  /* 0x0000001704007219 */ /* 0x004fe20000001205 */
[----:B0-----:R-:W-:Y:S01]  /*15420*/  VIADD R5, R18, 0xffffffff ;  /* 0xffffffff12057836 */ /* 0x001fe20000000000 */
[----:B------:R2:W-:Y:S01]  /*15430*/  STL [R1+0xb8], R13 ;  /* 0x0000b80d01007387 */ /* 0x0005e20000100800 */
[----:B------:R-:W-:Y:S02]  /*15440*/  IMAD.MOV R14, RZ, RZ, -R14 ;  /* 0x000000ffff0e7224 */ /* 0x000fe400078e0a0e */
[----:B------:R-:W-:Y:S01]  /*15450*/  IMAD.MOV R4, RZ, RZ, -R0 ;  /* 0x000000ffff047224 */ /* 0x000fe200078e0a00 */
[----:B------:R-:W-:Y:S01]  /*15460*/  LOP3.LUT R5, R12, R5, RZ, 0xc0, !PT ;  /* 0x000000050c057212 */ /* 0x000fe200078ec0ff */
[----:B------:R-:W-:Y:S01]  /*15470*/  IMAD.MOV.U32 R6, RZ, RZ, 0x1 ;  /* 0x00000001ff067424 */ /* 0x000fe200078e00ff */
[----:B-1----:R-:W-:Y:S02]  /*15480*/  ISETP.NE.AND P0, PT, R3, 0x1, PT ;  /* 0x000000010300780c */ /* 0x002fe40003f05270 */
[----:B------:R-:W-:-:S05]  /*15490*/  LOP3.LUT R3, R10, R21, RZ, 0xc0, !PT ;  /* 0x000000150a037212 */ /* 0x000fca00078ec0ff */
[----:B------:R-:W-:Y:S02]  /*154a0*/  IMAD R3, R24, R0, R3 ;  /* 0x0000000018037224 */ /* 0x000fe400078e0203 */
[----:B---3--:R-:W-:-:S04]  /*154b0*/  IMAD R0, R4, R25, R15 ;  /* 0x0000001904007224 */ /* 0x008fc800078e020f */
[----:B------:R-:W-:Y:S02]  /*154c0*/  @P0 IMAD R22, R19, R14, R20 ;  /* 0x0000000e13160224 */ /* 0x000fe400078e0214 */
[----:B------:R-:W-:Y:S01]  /*154d0*/  IMAD R4, R0, R18, R5 ;  /* 0x0000001200047224 */ /* 0x000fe200078e0205 */
[----:B------:R-:W-:Y:S01]  /*154e0*/  PRMT R0, R6, 0x7610, R0 ;  /* 0x0000761006007816 */ /* 0x000fe20000000000 */
[----:B------:R-:W-:-:S05]  /*154f0*/  IMAD R3, R3, R28, R22 ;  /* 0x0000001c03037224 */ /* 0x000fca00078e0216 */
[----:B------:R-:W-:Y:S02]  /*15500*/  SEL R29, R3, R4, !P0 ;  /* 0x00000004031d7207 */ /* 0x000fe40004000000 */
[----:B------:R-:W-:-:S03]  /*15510*/  SEL R19, R4, R3, !P0 ;  /* 0x0000000304137207 */ /* 0x000fc60004000000 */
[----:B------:R2:W-:Y:S04]  /*15520*/  STL [R1+0xd8], R29 ;  /* 0x0000d81d01007387 */ /* 0x0005e80000100800 */
.L_x_510:
[----:B------:R-:W-:Y:S01]  /*15530*/  LOP3.LUT P0, RZ, R0, 0xff, RZ, 0xc0, !PT ;  /* 0x000000ff00ff7812 */ /* 0x000fe2000780c0ff */
[----:B------:R-:W-:-:S12]  /*15540*/  IMAD.MOV.U32 R18, RZ, RZ, R29 ;  /* 0x000000ffff127224 */ /* 0x000fd800078e001d */
[----:B------:R-:W-:Y:S05]  /*15550*/  @P0 BRA `(.L_x_513) ;  /* 0xfffffebc00dc0947 */ /* 0x000fea000383ffff */
[----:B------:R-:W-:Y:S05]  /*15560*/  EXIT ;  /* 0x000000000000794d */ /* 0x000fea0003800000 */
.L_x_8:
[----:B------:R-:W2:Y:S01]  /*15570*/  LDL R20, [R1+0xc0] ;  /* 0x0000c00001147983 */ /* 0x000ea20000100800 */
[----:B------:R-:W-:-:S03]  /*15580*/  ULDC.64 UR4, c[0x0][0x650] ;  /* 0x0001940000047ab9 */ /* 0x000fc60000000a00 */
[----:B------:R-:W3:Y:S01]  /*15590*/  LDL R24, [R1+0xbc] ;  /* 0x0000bc0001187983 */ /* 0x000ee20000100800 */
[----:B------:R-:W-:Y:S01]  /*155a0*/  PRMT R6, RZ, 0x7610, R6 ;  /* 0x00007610ff067816 */ /* 0x000fe20000000006 */
[----:B------:R-:W-:Y:S02]  /*155b0*/  IMAD.MOV.U32 R12, RZ, RZ, -0x1 ;  /* 0xffffffffff0c7424 */ /* 0x000fe400078e00ff */
[----:B------:R-:W-:Y:S02]  /*155c0*/  IMAD.MOV.U32 R17, RZ, RZ, -0x1 ;  /* 0xffffffffff117424 */ /* 0x000fe400078e00ff */
[----:B------:R-:W-:Y:S01]  /*155d0*/  IMAD.MOV.U32 R13, RZ, RZ, -0x1 ;  /* 0xffffffffff0d7424 */ /* 0x000fe200078e00ff */
[----:B--2---:R-:W-:-:S04]  /*155e0*/  ISETP.GE.U32.AND P0, PT, R20, UR4, PT ;  /* 0x0000000414007c0c */ /* 0x004fc8000bf06070 */
[----:B---3--:R-:W-:-:S13]  /*155f0*/  ISETP.GE.U32.AND.EX P0, PT, R24, UR5, PT, P0 ;  /* 0x0000000518007c0c */ /* 0x008fda000bf06100 */
[----:B------:R-:W-:Y:S05]  /*15600*/  @P0 BRA `(.L_x_514) ;  /* 0x0000000400340947 */ /* 0x000fea0003800000 */
        /* <DEDUP_REMOVED lines=10> */
[----:B0-----:R-:W-:-:S04]  /*156b0*/  IMAD.X R15, RZ, RZ, R24, P0 ;  /* 0x000000ffff0f7224 */ /* 0x001fc800000e0618 */
[----:B------:R-:W-:-:S04]  /*156c0*/  IMAD.WIDE.U32 R6, R15, R12, RZ ;  /* 0x0000000c0f067225 */ /* 0x000fc800078e00ff */
[----:B------:R-:W-:-:S04]  /*156d0*/  IMAD.WIDE.U32 R8, P0, R11, R13, R6 ;  /* 0x0000000d0b087225 */ /* 0x000fc80007800006 */
[----:B------:R-:W-:-:S04]  /*156e0*/  IMAD.WIDE.U32 R6, R11, R12, RZ ;  /* 0x0000000c0b067225 */ /* 0x000fc800078e00ff */
[----:B------:R-:W-:Y:S01]  /*156f0*/  IMAD.X R11, RZ, RZ, RZ, P0 ;  /* 0x000000ffff0b7224 */ /* 0x000fe200000e06ff */
[----:B------:R-:W-:Y:S01]  /*15700*/  IADD3 RZ, P0, R7, R8, RZ ;  /* 0x0000000807ff7210 */ /* 0x000fe20007f1e0ff */
[----:B------:R-:W-:-:S04]  /*15710*/  IMAD.MOV.U32 R10, RZ, RZ, R9 ;  /* 0x000000ffff0a7224 */ /* 0x000fc800078e0009 */
[----:B------:R-:W-:-:S08]  /*15720*/  IMAD.WIDE.U32.X R10, R15, R13, R10, P0 ;  /* 0x0000000d0f0a7225 */ /* 0x000fd000000e040a */
.L_x_515:
[----:B0-----:R-:W0:Y:S01]  /*15730*/  LDC.64 R22, c[0x0][0x640] ;  /* 0x00019000ff167b82 */ /* 0x001e220000000a00 */
[-CC-:B------:R-:W-:Y:S02]  /*15740*/  SHF.R.U64 R15, R10, R16.reuse, R11.reuse ;  /* 0x000000100a0f7219 */ /* 0x180fe4000000120b */
[----:B------:R-:W-:Y:S02]  /*15750*/  SHF.R.U32.HI R6, RZ, R16, R11 ;  /* 0x00000010ff067219 */ /* 0x000fe4000001160b */
[----:B------:R-:W-:-:S03]  /*15760*/  IADD3 R9, P0, RZ, -R15, RZ ;  /* 0x8000000fff097210 */ /* 0x000fc60007f1e0ff */
[----:B------:R-:W1:Y:S02]  /*15770*/  LDC R10, c[0x0][0x618] ;  /* 0x00018600ff0a7b82 */ /* 0x000e640000000800 */
[----:B------:R-:W-:Y:S02]  /*15780*/  IMAD.X R7, RZ, RZ, ~R6, P0 ;  /* 0x000000ffff077224 */ /* 0x000fe400000e0e06 */
[----:B------:R-:W-:Y:S02]  /*15790*/  IMAD.MOV.U32 R6, RZ, RZ, R20 ;  /* 0x000000ffff067224 */ /* 0x000fe400078e0014 */
[----:B------:R-:W-:Y:S02]  /*157a0*/  IMAD R8, R7, R18, RZ ;  /* 0x0000001207087224 */ /* 0x000fe400078e02ff */
[----:B------:R-:W2:Y:S01]  /*157b0*/  LDC R16, c[0x0][0x608] ;  /* 0x00018200ff107b82 */ /* 0x000ea20000000800 */
[----:B------:R-:W-:Y:S02]  /*157c0*/  IMAD.MOV.U32 R7, RZ, RZ, R24 ;  /* 0x000000ffff077224 */ /* 0x000fe400078e0018 */
[----:B------:R-:W-:-:S02]  /*157d0*/  IMAD.MOV.U32 R24, RZ, RZ, 0x1 ;  /* 0x00000001ff187424 */ /* 0x000fc400078e00ff */
[----:B------:R-:W-:-:S03]  /*157e0*/  IMAD.WIDE.U32 R6, R9, R18, R6 ;  /* 0x0000001209067225 */ /* 0x000fc600078e0006 */
[----:B------:R-:W3:Y:S01]  /*157f0*/  LDC R21, c[0x0][0x658] ;  /* 0x00019600ff157b82 */ /* 0x000ee20000000800 */
[----:B------:R-:W-:Y:S01]  /*15800*/  IMAD R9, R9, R19, R8 ;  /* 0x0000001309097224 */ /* 0x000fe200078e0208 */
[----:B0-----:R-:W-:Y:S01]  /*15810*/  ISETP.NE.U32.AND P0, PT, R22, RZ, PT ;  /* 0x000000ff1600720c */ /* 0x001fe20003f05070 */
[----:B------:R-:W-:Y:S02]  /*15820*/  IMAD.MOV.U32 R8, RZ, RZ, -0x1 ;  /* 0xffffffffff087424 */ /* 0x000fe400078e00ff */
[----:B------:R-:W-:Y:S01]  /*15830*/  IMAD.IADD R7, R7, 0x1, R9 ;  /* 0x0000000107077824 */ /* 0x000fe200078e0209 */
[----:B------:R-:W-:Y:S02]  /*15840*/  ISETP.NE.AND.EX P0, PT, R23, RZ, PT, P0 ;  /* 0x000000ff1700720c */ /* 0x000fe40003f05300 */
[----:B------:R-:W0:Y:S02]  /*15850*/  LDC R18, c[0x0][0x600] ;  /* 0x00018000ff127b82 */ /* 0x000e240000000800 */
[----:B-1----:R-:W-:-:S02]  /*15860*/  SHF.R.U64 R12, R6, R10, R7 ;  /* 0x0000000a060c7219 */ /* 0x002fc40000001207 */
[----:B------:R-:W-:-:S04]  /*15870*/  SHF.R.U32.HI R7, RZ, R10, R7 ;  /* 0x0000000aff077219 */ /* 0x000fc80000011607 */
[----:B------:R-:W1:Y:S01]  /*15880*/  LDC R19, c[0x0][0x648] ;  /* 0x00019200ff137b82 */ /* 0x000e620000000800 */
[-CC-:B--2---:R-:W-:Y:S02]  /*15890*/  SHF.R.U64 R17, R12, R16.reuse, R7.reuse ;  /* 0x000000100c117219 */ /* 0x184fe40000001207 */
[----:B------:R-:W-:-:S05]  /*158a0*/  SHF.R.U32.HI R6, RZ, R16, R7 ;  /* 0x00000010ff067219 */ /* 0x000fca0000011607 */
[----:B------:R-:W2:Y:S01]  /*158b0*/  LDC R20, c[0x0][0x638] ;  /* 0x00018e00ff147b82 */ /* 0x000ea20000000800 */
[-CC-:B---3--:R-:W-:Y:S02]  /*158c0*/  SHF.R.U64 R16, R17, R21.reuse, R6.reuse ;  /* 0x0000001511107219 */ /* 0x188fe40000001206 */
[-C--:B------:R-:W-:Y:S02]  /*158d0*/  SHF.L.U32 R8, R8, R21.reuse, RZ ;  /* 0x0000001508087219 */ /* 0x080fe400000006ff */
[----:B------:R-:W-:Y:S01]  /*158e0*/  SHF.R.U32.HI R7, RZ, R21, R6 ;  /* 0x00000015ff077219 */ /* 0x000fe20000011606 */
[----:B------:R-:W-:Y:S01]  /*158f0*/  IMAD.MOV.U32 R6, RZ, RZ, R16 ;  /* 0x000000ffff067224 */ /* 0x000fe200078e0010 */
[----:B------:R-:W-:Y:S01]  /*15900*/  LOP3.LUT R26, RZ, R8, RZ, 0x33, !PT ;  /* 0x00000008ff1a7212 */ /* 0x000fe200078e33ff */
[----:B------:R-:W3:Y:S01]  /*15910*/  LDC R25, c[0x0][0x610] ;  /* 0x00018400ff197b82 */ /* 0x000ee20000000800 */
        /* <DEDUP_REMOVED lines=11> */
.L_x_516:
[----:B------:R-:W4:Y:S01]  /*159d0*/  LDC R8, c[0x0][0x65c] ;  /* 0x00019700ff087b82 */ /* 0x000f220000000800 */
[----:B-1----:R-:W-:Y:S01]  /*159e0*/  SHF.R.U64 R6, R6, R19, R7 ;  /* 0x0000001306067219 */ /* 0x002fe20000001207 */
[----:B0-----:R-:W-:Y:S01]  /*159f0*/  VIADD R9, R18, 0xffffffff ;  /* 0xffffffff12097836 */ /* 0x001fe20000000000 */
[----:B------:R-:W-:Y:S01]  /*15a00*/  SHF.L.U32 R24, R24, R21, RZ ;  /* 0x0000001518187219 */ /* 0x000fe200000006ff */
[----:B------:R-:W-:Y:S01]  /*15a10*/  IMAD.MOV.U32 R13, RZ, RZ, R15 ;  /* 0x000000ffff0d7224 */ /* 0x000fe200078e000f */
[----:B------:R-:W-:Y:S01]  /*15a20*/  LOP3.LUT R3, R17, R26, RZ, 0xc0, !PT ;  /* 0x0000001a11037212 */ /* 0x000fe200078ec0ff */
[----:B------:R-:W-:-:S04]  /*15a30*/  IMAD.MOV R7, RZ, RZ, -R6 ;  /* 0x000000ffff077224 */ /* 0x000fc800078e0a06 */
[----:B------:R-:W-:Y:S02]  /*15a40*/  IMAD R3, R24, R6, R3 ;  /* 0x0000000618037224 */ /* 0x000fe400078e0203 */
[----:B------:R-:W-:Y:S01]  /*15a50*/  IMAD.MOV.U32 R6, RZ, RZ, 0x1 ;  /* 0x00000001ff067424 */ /* 0x000fe200078e00ff */
[----:B----4-:R-:W-:-:S13]  /*15a60*/  ISETP.NE.AND P0, PT, R8, 0x1, PT ;  /* 0x000000010800780c */ /* 0x010fda0003f05270 */
[----:B------:R-:W-:Y:S01]  /*15a70*/  @P0 IMAD R4, R5, R14, R2 ;  /* 0x0000000e05040224 */ /* 0x000fe200078e0202 */
[----:B------:R-:W-:Y:S01]  /*15a80*/  LOP3.LUT R5, R12, R9, RZ, 0xc0, !PT ;  /* 0x000000090c057212 */ /* 0x000fe200078ec0ff */
[----:B--2---:R-:W-:Y:S02]  /*15a90*/  IMAD R2, R7, R20, R16 ;  /* 0x0000001407027224 */ /* 0x004fe400078e0210 */
[----:B---3--:R-:W-:Y:S02]  /*15aa0*/  IMAD R4, R3, R25, R4 ;  /* 0x0000001903047224 */ /* 0x008fe400078e0204 */
[----:B------:R-:W-:-:S05]  /*15ab0*/  IMAD R3, R2, R18, R5 ;  /* 0x0000001202037224 */ /* 0x000fca00078e0205 */
[----:B------:R-:W-:Y:S02]  /*15ac0*/  SEL R17, R3, R4, !P0 ;  /* 0x0000000403117207 */ /* 0x000fe40004000000 */
[----:B------:R-:W-:-:S07]  /*15ad0*/  SEL R12, R4, R3, !P0 ;  /* 0x00000003040c7207 */ /* 0x000fce0004000000 */
.L_x_514:
[----:B------:R-:W-:-:S08]  /*15ae0*/  NOP ;  /* 0x0000000000007918 */ /* 0x000fd00000000000 */
[----:B0-----:R-:W0:-:S00]  /*15af0*/  USETMAXREG.DEALLOC.CTAPOOL 0x28 ;  /* 0x00000028000079c8 */ /* 0x001e0000080e0500 */
[----:B0-----:R-:W-:-:S13]  /*15b00*/  ISETP.NE.AND P0, PT, R0, RZ, PT ;  /* 0x000000ff0000720c */ /* 0x001fda0003f05270 */
[----:B------:R-:W-:Y:S05]  /*15b10*/  @P0 EXIT ;  /* 0x000000000000094d */ /* 0x000fea0003800000 */
[----:B------:R-:W-:Y:S01]  /*15b20*/  LOP3.LUT P0, RZ, R6, 0xff, RZ, 0xc0, !PT ;  /* 0x000000ff06ff7812 */ /* 0x000fe2000780c0ff */
[----:B------:R-:W-:Y:S02]  /*15b30*/  IMAD.MOV.U32 R0, RZ, RZ, 0x1 ;  /* 0x00000001ff007424 */ /* 0x000fe400078e00ff */
[----:B------:R-:W-:-:S10]  /*15b40*/  IMAD.MOV.U32 R6, RZ, RZ, RZ ;  /* 0x000000ffff067224 */ /* 0x000fd400078e00ff */
[----:B------:R-:W-:Y:S05]  /*15b50*/  @!P0 BRA `(.L_x_517) ;  /* 0x0000000c00608947 */ /* 0x000fea0003800000 */
[----:B------:R-:W2:Y:S01]  /*15b60*/  LDL R2, [R1+0xac] ;  /* 0x0000ac0001027983 */ /* 0x000ea20000100800 */
[----:B------:R-:W0:Y:S01]  /*15b70*/  LDC R0, c[0x0][0x28c] ;  /* 0x0000a300ff007b82 */ /* 0x000e220000000800 */
[----:B------:R-:W-:Y:S01]  /*15b80*/  ULDC UR5, c[0x0][0x600] ;  /* 0x0001800000057ab9 */ /* 0x000fe20000000800 */
[----:B------:R-:W-:Y:S01]  /*15b90*/  ULDC UR4, c[0x0][0xc] ;  /* 0x0000030000047ab9 */ /* 0x000fe20000000800 */
[----:B------:R-:W1:Y:S01]  /*15ba0*/  S2R R8, SR_CgaCtaId ;  /* 0x0000000000087919 */ /* 0x000e620000008800 */
[----:B------:R-:W-:Y:S01]  /*15bb0*/  UIADD3 UR16, UR5, -0x1, URZ ;  /* 0xffffffff05107890 */ /* 0x000fe2000fffe03f */
[----:B------:R-:W-:Y:S01]  /*15bc0*/  BSSY B0, `(.L_x_517) ;  /* 0x00000d1000007945 */ /* 0x000fe20003800000 */
[----:B------:R-:W-:Y:S01]  /*15bd0*/  ULDC UR6, c[0x0][0x658] ;  /* 0x0001960000067ab9 */ /* 0x000fe20000000800 */
[----:B------:R-:W-:Y:S01]  /*15be0*/  ULDC UR5, c[0x0][0x10] ;  /* 0x0000040000057ab9 */ /* 0x000fe20000000800 */
[----:B------:R-:W-:Y:S01]  /*15bf0*/  UMOV UR7, 0xffffffff ;  /* 0xffffffff00077882 */ /* 0x000fe20000000000 */
[----:B------:R-:W-:Y:S01]  /*15c00*/  UMOV UR8, 0x1 ;  /* 0x0000000100087882 */ /* 0x000fe20000000000 */
[----:B------:R-:W-:Y:S01]  /*15c10*/  UIMAD.WIDE.U32 UR4, UR4, UR5, URZ ;  /* 0x00000005040472a5 */ /* 0x000fe2000f8e003f */
[----:B------:R-:W-:Y:S01]  /*15c20*/  IMAD.MOV.U32 R9, RZ, RZ, 0x1 ;  /* 0x00000001ff097424 */ /* 0x000fe200078e00ff */
[----:B------:R-:W-:Y:S01]  /*15c30*/  USHF.L.U32 UR7, UR7, UR6, URZ ;  /* 0x0000000607077299 */ /* 0x000fe2000800063f */
[----:B------:R-:W-:Y:S01]  /*15c40*/  IMAD.MOV.U32 R6, RZ, RZ, RZ ;  /* 0x000000ffff067224 */ /* 0x000fe200078e00ff */
[----:B------:R-:W-:-:S02]  /*15c50*/  USHF.L.U32 UR18, UR8, UR6, URZ ;  /* 0x0000000608127299 */ /* 0x000fc4000800063f */
[----:B------:R-:W-:Y:S01]  /*15c60*/  ULOP3.LUT UR17, URZ, UR7, URZ, 0x33, !UPT ;  /* 0x000000073f117292 */ /* 0x000fe2000f8e333f */
[----:B------:R-:W-:Y:S01]  /*15c70*/  ULDC UR6, c[0x0][0x14] ;  /* 0x0000050000067ab9 */ /* 0x000fe20000000800 */
[----:B------:R-:W-:Y:S01]  /*15c80*/  ULDC.64 UR22, c[0x0][0x198] ;  /* 0x0000660000167ab9 */ /* 0x000fe20000000a00 */
[----:B------:R-:W-:Y:S02]  /*15c90*/  UIMAD.WIDE.U32 UR20, UR4, UR6, URZ ;  /* 0x00000006041472a5 */ /* 0x000fe4000f8e003f */
[----:B------:R-:W-:Y:S01]  /*15ca0*/  UIMAD UR13, UR5, UR6, URZ ;  /* 0x00000006050d72a4 */ /* 0x000fe2000f8e023f */
[----:B0-----:R-:W-:-:S03]  /*15cb0*/  VIADD R0, R0, 0xf ;  /* 0x0000000f00007836 */ /* 0x001fc60000000000 */
[----:B------:R-:W-:Y:S02]  /*15cc0*/  UIADD3 UR13, UR21, UR13, URZ ;  /* 0x0000000d150d7290 */ /* 0x000fe4000fffe03f */
[----:B------:R-:W-:-:S04]  /*15cd0*/  SHF.R.S32.HI R3, RZ, 0x1f, R0 ;  /* 0x0000001fff037819 */ /* 0x000fc80000011400 */
[----:B------:R-:W-:Y:S01]  /*15ce0*/  LEA.HI R3, R3, R0, RZ, 0x4 ;  /* 0x0000000003037211 */ /* 0x000fe200078f20ff */
[----:B------:R-:W-:Y:S01]  /*15cf0*/  IMAD.MOV.U32 R0, RZ, RZ, 0x1 ;  /* 0x00000001ff007424 */ /* 0x000fe200078e00ff */
[----:B-1----:R-:W-:Y:S02]  /*15d00*/  LOP3.LUT R8, R8, 0x1, RZ, 0xc0, !PT ;  /* 0x0000000108087812 */ /* 0x002fe400078ec0ff */
[----:B------:R-:W-:-:S05]  /*15d10*/  SHF.R.S32.HI R7, RZ, 0x4, R3 ;  /* 0x00000004ff077819 */ /* 0x000fca0000011403 */
[----:B------:R-:W-:Y:S01]  /*15d20*/  VIADD R10, R7, 0x1 ;  /* 0x00000001070a7836 */ /* 0x000fe20000000000 */
[----:B--2---:R-:W-:-:S07]  /*15d30*/  LOP3.LUT R11, R2, 0x2, RZ, 0xfc, !PT ;  /* 0x00000002020b7812 */ /* 0x004fce00078efcff */
.L_x_528:
[----:B------:R-:W-:-:S03]  /*15d40*/  UMOV UR4, 0xffffffff ;  /* 0xffffffff00047882 */ /* 0x000fc60000000000 */
[----:B------:R-:W-:Y:S05]  /*15d50*/  BRA.DIV UR4, `(.L_x_518) ;  /* 0x0000001604807947 */ /* 0x000fea000b800000 */
[----:B------:R-:W-:-:S13]  /*15d60*/  ELECT P6, URZ, PT ;  /* 0x00000000003f782f */ /* 0x000fda00038c0000 */
.L_x_551:
[----:B------:R-:W0:Y:S01]  /*15d70*/  LDC R2, c[0x0][0x28c] ;  /* 0x0000a300ff027b82 */ /* 0x000e220000000800 */
[----:B------:R-:W-:Y:S01]  /*15d80*/  BSSY B1, `(.L_x_519) ;  /* 0x000003b000017945 */ /* 0x000fe20003800000 */
[----:B0-----:R-:W-:-:S13]  /*15d90*/  ISETP.LT.OR P6, PT, R2, 0x1, !P6 ;  /* 0x000000010200780c */ /* 0x001fda00077c1670 */
[----:B------:R-:W-:Y:S05]  /*15da0*/  @P6 BRA `(.L_x_520) ;  /* 0x0000000000e06947 */ /* 0x000fea0003800000 */
[----:B------:R-:W-:Y:S02]  /*15db0*/  IMAD R17, R17, 0x2, R8 ;  /* 0x0000000211117824 */ /* 0x000fe400078e0208 */
[----:B------:R-:W-:Y:S02]  /*15dc0*/  IMAD R14, R12, 0xc0, RZ ;  /* 0x000000c00c0e7824 */ /* 0x000fe400078e02ff */
[----:B------:R-:W-:Y:S02]  /*15dd0*/  IMAD.MOV.U32 R18, RZ, RZ, RZ ;  /* 0x000000ffff127224 */ /* 0x000fe400078e00ff */
[----:B------:R-:W-:Y:S02]  /*15de0*/  IMAD.MOV.U32 R2, RZ, RZ, R10 ;  /* 0x000000ffff027224 */ /* 0x000fe400078e000a */
[----:B------:R-:W-:Y:S02]  /*15df0*/  IMAD.MOV.U32 R3, RZ, RZ, R0 ;  /* 0x000000ffff037224 */ /* 0x000fe400078e0000 */
[----:B------:R-:W-:-:S02]  /*15e00*/  IMAD.MOV.U32 R5, RZ, RZ, R6 ;  /* 0x000000ffff057224 */ /* 0x000fc400078e0006 */
[----:B------:R-:W-:-:S07]  /*15e10*/  IMAD R17, R17, 0x78, RZ ;  /* 0x0000007811117824 */ /* 0x000fce00078e02ff */
.L_x_523:
[----:B------:R-:W0:Y:S01]  /*15e20*/  S2R R15, SR_CgaCtaId ;  /* 0x00000000000f7919 */ /* 0x000e220000008800 */
[----:B------:R-:W-:Y:S01]  /*15e30*/  MOV R4, 0x400 ;  /* 0x0000040000047802 */ /* 0x000fe20000000f00 */
[----:B------:R-:W1:Y:S03]  /*15e40*/  S2R R12, SR_TID.X ;  /* 0x00000000000c7919 */ /* 0x000e660000002100 */
[----:B0-----:R-:W-:Y:S02]  /*15e50*/  LEA R16, R15, R4, 0x18 ;  /* 0x000000040f107211 */ /* 0x001fe400078ec0ff */
[----:B------:R-:W-:Y:S02]  /*15e60*/  SHF.L.U32 R4, R3, 0x1f, RZ ;  /* 0x0000001f03047819 */ /* 0x000fe400000006ff */
[----:B-1----:R-:W-:Y:S01]  /*15e70*/  LOP3.LUT P1, RZ, R12, 0x7f, RZ, 0xc0, !PT ;  /* 0x0000007f0cff7812 */ /* 0x002fe2000782c0ff */
[----:B------:R-:W-:-:S04]  /*15e80*/  IMAD R15, R5, 0x8, R16 ;  /* 0x00000008050f7824 */ /* 0x000fc800078e0210 */
[----:B------:R-:W0:Y:S08]  /*15e90*/  SYNCS.PHASECHK.TRANS64.TRYWAIT P0, [R15+URZ+0x80], R4 ;  /* 0x000080040f0075a7 */ /* 0x000e30000800017f */
[----:B------:R-:W1:Y:S01]  /*15ea0*/  @!P1 LDC R12, c[0x0][0x500] ;  /* 0x00014000ff0c9b82 */ /* 0x000e620000000800 */
[----:B0-----:R-:W-:Y:S05]  /*15eb0*/  @!P0 BRA `(.L_x_521) ;  /* 0x0000001400488947 */ /* 0x001fea0003800000 */
.L_x_552:
[----:B0-----:R-:W-:Y:S01]  /*15ec0*/  PRMT R4, R11, 0x9910, RZ ;  /* 0x000099100b047816 */ /* 0x001fe200000000ff */
[----:B-1----:R0:W-:Y:S03]  /*15ed0*/  @!P1 SYNCS.ARRIVE.TRANS64 RZ, [R15+URZ], R12 ;  /* 0x0000000c0fff99a7 */ /* 0x0021e6000800003f */
[----:B------:R-:W-:-:S13]  /*15ee0*/  ISETP.NE.AND P0, PT, R4, 0x2, PT ;  /* 0x000000020400780c */ /* 0x000fda0003f05270 */
[----:B0-----:R-:W-:Y:S05]  /*15ef0*/  @P0 BRA `(.L_x_522) ;  /* 0x0000000000040947 */ /* 0x001fea0003800000 */
[----:B------:R-:W-:Y:S01]  /*15f00*/  BPT.TRAP 0x1 ;  /* 0x000000040000795c */ /* 0x000fe20000300000 */
.L_x_522:
[----:B------:R-:W-:Y:S01]  /*15f10*/  IMAD R4, R5, 0x2, R8 ;  /* 0x0000000205047824 */ /* 0x000fe200078e0208 */
[----:B------:R-:W-:Y:S01]  /*15f20*/  R2UR UR9, R15 ;  /* 0x000000000f0972ca */ /* 0x000fe200000e0000 */
[--C-:B------:R-:W-:Y:S01]  /*15f30*/  IMAD R12, R5, 0x1800, R16.reuse ;  /* 0x00001800050c7824 */ /* 0x100fe200078e0210 */
[----:B------:R-:W-:Y:S01]  /*15f40*/  UIADD3 UR4, UP0, UR22, 0xf0, URZ ;  /* 0x000000f016047890 */ /* 0x000fe2000ff1e03f */
[----:B------:R-:W-:Y:S01]  /*15f50*/  IMAD R4, R4, 0x780, RZ ;  /* 0x0000078004047824 */ /* 0x000fe200078e02ff */
[----:B------:R-:W-:Y:S01]  /*15f60*/  R2UR UR11, R14 ;  /* 0x000000000e0b72ca */ /* 0x000fe200000e0000 */
[----:B------:R-:W-:Y:S01]  /*15f70*/  VIADD R2, R2, 0xffffffff ;  /* 0xffffffff02027836 */ /* 0x000fe20000000000 */
[----:B------:R-:W-:Y:S01]  /*15f80*/  R2UR UR5, R12 ;  /* 0x000000000c0572ca */ /* 0x000fe200000e0000 */
[----:B------:R-:W-:Y:S01]  /*15f90*/  IMAD R4, R4, 0x2, R16 ;  /* 0x0000000204047824 */ /* 0x000fe200078e0210 */
[----:B------:R-:W-:Y:S01]  /*15fa0*/  R2UR UR10, R18 ;  /* 0x00000000120a72ca */ /* 0x000fe200000e0000 */
[----:B------:R-:W-:Y:S01]  /*15fb0*/  UIADD3 UR24, UP1, UR22, 0x1f0, URZ ;  /* 0x000001f016187890 */ /* 0x000fe2000ff3e03f */
[----:B------:R-:W-:Y:S01]  /*15fc0*/  R2UR UR12, R13 ;  /* 0x000000000d0c72ca */ /* 0x000fe200000e0000 */
[----:B------:R-:W-:Y:S01]  /*15fd0*/  VIADD R5, R5, 0x1 ;  /* 0x0000000105057836 */ /* 0x000fe20000000000 */
[----:B------:R-:W-:Y:S01]  /*15fe0*/  R2UR UR8, R4 ;  /* 0x00000000040872ca */ /* 0x000fe200000e0000 */
[----:B------:R-:W-:Y:S01]  /*15ff0*/  UIADD3.X UR25, URZ, UR23, URZ, UP1, !UPT ;  /* 0x000000173f197290 */ /* 0x000fe20008ffe43f */
[----:B------:R-:W-:Y:S01]  /*16000*/  R2UR UR19, R17 ;  /* 0x00000000111372ca */ /* 0x000fe200000e0000 */
[----:B------:R-:W-:Y:S01]  /*16010*/  UMOV UR6, 0x0 ;  /* 0x0000000000067882 */ /* 0x000fe20000000000 */
[----:B------:R-:W-:Y:S01]  /*16020*/  ISETP.GT.AND P1, PT, R2, 0x1, PT ;  /* 0x000000010200780c */ /* 0x000fe20003f24270 */
[----:B------:R-:W-:Y:S01]  /*16030*/  UMOV UR7, 0x10000000 ;  /* 0x1000000000077882 */ /* 0x000fe20000000000 */
[C---:B------:R-:W-:Y:S01]  /*16040*/  ISETP.NE.AND P0, PT, R5.reuse, 0x10, PT ;  /* 0x000000100500780c */ /* 0x040fe20003f05270 */
[----:B------:R-:W-:Y:S01]  /*16050*/  UIADD3 UR14, UR5, 0x200, URZ ;  /* 0x00000200050e7890 */ /* 0x000fe2000fffe03f */
[----:B------:R-:W-:Y:S01]  /*16060*/  VIADD R18, R18, 0x10 ;  /* 0x0000001012127836 */ /* 0x000fe20000000000 */
[----:B------:R-:W-:Y:S01]  /*16070*/  UIADD3.X UR5, URZ, UR23, URZ, UP0, !UPT ;  /* 0x000000173f057290 */ /* 0x000fe200087fe43f */
[----:B------:R-:W-:Y:S01]  /*16080*/  SEL R4, RZ, 0x1, P0 ;  /* 0x00000001ff047807 */ /* 0x000fe20000000000 */
[----:B------:R-:W-:Y:S01]  /*16090*/  UMOV UR26, 0x30000 ;  /* 0x00030000001a7882 */ /* 0x000fe20000000000 */
[----:B------:R-:W-:Y:S01]  /*160a0*/  SEL R5, R5, RZ, P0 ;  /* 0x000000ff05057207 */ /* 0x000fe20000000000 */
[----:B------:R-:W-:Y:S01]  /*160b0*/  UIADD3 UR15, UR8, 0x18200, URZ ;  /* 0x00018200080f7890 */ /* 0x000fe2000fffe03f */
[----:B------:R-:W-:-:S02]  /*160c0*/  LOP3.LUT R3, R3, R4, RZ, 0x3c, !PT ;  /* 0x0000000403037212 */ /* 0x000fc400078e3cff */
[----:B------:R-:W-:Y:S02]  /*160d0*/  UMOV UR8, UR14 ;  /* 0x0000000e00087c82 */ /* 0x000fe40008000000 */
[----:B------:R0:W-:Y:S02]  /*160e0*/  UTMALDG.3D [UR8], [UR4], desc[UR6] ;  /* 0x00000608040075b4 */ /* 0x0001e40008011000 */
[----:B0-----:R-:W-:Y:S01]  /*160f0*/  UMOV UR8, UR15 ;  /* 0x0000000f00087c82 */ /* 0x001fe20008000000 */
[----:B------:R-:W-:Y:S02]  /*16100*/  UMOV UR11, UR19 ;  /* 0x00000013000b7c82 */ /* 0x000fe40008000000 */
[----:B------:R0:W-:Y:S02]  /*16110*/  UTMALDG.3D.MULTICAST [UR8], [UR24], UR26, desc[UR6] ;  /* 0x00000608180073b4 */ /* 0x0001e4000801181a */
[----:B0-----:R-:W-:Y:S05]  /*16120*/  @P1 BRA `(.L_x_523) ;  /* 0xfffffffc003c1947 */ /* 0x001fea000383ffff */
.L_x_520:
[----:B------:R-:W-:Y:S05]  /*16130*/  BSYNC B1 ;  /* 0x0000000000017941 */ /* 0x000fea0003800000 */
.L_x_519:
[----:B------:R-:W2:Y:S01]  /*16140*/  LDL.LU R20, [R1+0xbc] ;  /* 0x0000bc0001147983 */ /* 0x000ea20000300800 */
[----:B------:R-:W-:Y:S01]  /*16150*/  LOP3.LUT P1, RZ, R9, 0xff, RZ, 0xc0, !PT ;  /* 0x000000ff09ff7812 */ /* 0x000fe2000782c0ff */
[C---:B------:R-:W-:Y:S01]  /*16160*/  IMAD.IADD R6, R7.reuse, 0x1, R6 ;  /* 0x0000000107067824 */ /* 0x040fe200078e0206 */
[----:B------:R-:W-:Y:S01]  /*16170*/  ULDC.64 UR4, c[0x0][0x650] ;  /* 0x0001940000047ab9 */ /* 0x000fe20000000a00 */
[----:B------:R-:W3:Y:S01]  /*16180*/  LDL.LU R19, [R1+0xc0] ;  /* 0x0000c00001137983 */ /* 0x000ee20000300800 */
[----:B------:R-:W-:Y:S01]  /*16190*/  BSSY B1, `(.L_x_524) ;  /* 0x0000071000017945 */ /* 0x000fe20003800000 */
[----:B------:R-:W-:Y:S01]  /*161a0*/  IMAD.MOV.U32 R12, RZ, RZ, -0x1 ;  /* 0xffffffffff0c7424 */ /* 0x000fe200078e00ff */
[----:B------:R-:W-:Y:S01]  /*161b0*/  ISETP.GT.U32.AND P0, PT, R6, 0xf, PT ;  /* 0x0000000f0600780c */ /* 0x000fe20003f04070 */
[----:B------:R-:W-:Y:S01]  /*161c0*/  IMAD.MOV.U32 R17, RZ, RZ, -0x1 ;  /* 0xffffffffff117424 */ /* 0x000fe200078e00ff */
[----:B------:R-:W-:Y:S01]  /*161d0*/  SHF.R.U32.HI R2, RZ, 0x4, R6 ;  /* 0x00000004ff027819 */ /* 0x000fe20000011606 */
[----:B------:R-:W-:Y:S01]  /*161e0*/  IMAD.MOV.U32 R13, RZ, RZ, -0x1 ;  /* 0xffffffffff0d7424 */ /* 0x000fe200078e00ff */
[----:B------:R-:W-:-:S02]  /*161f0*/  ISETP.LT.U32.AND P0, PT, R7, 0x10, P0 ;  /* 0x000000100700780c */ /* 0x000fc40000701070 */
[----:B------:R-:W-:Y:S01]  /*16200*/  LOP3.LUT R2, R2, 0x1, RZ, 0xc0, !PT ;  /* 0x0000000102027812 */ /* 0x000fe200078ec0ff */
[----:B------:R-:W0:Y:S01]  /*16210*/  @P1 S2R R4, SR_CgaCtaId ;  /* 0x0000000000041919 */ /* 0x000e220000008800 */
[----:B------:R-:W-:Y:S02]  /*16220*/  @P1 MOV R3, 0x400 ;  /* 0x0000040000031802 */ /* 0x000fe40000000f00 */
[----:B------:R-:W-:Y:S02]  /*16230*/  LOP3.LUT R6, R6, 0xf, RZ, 0xc0, !PT ;  /* 0x0000000f06067812 */ /* 0x000fe400078ec0ff */
[----:B------:R-:W-:Y:S02]  /*16240*/  PRMT R9, RZ, 0x7610, R9 ;  /* 0x00007610ff097816 */ /* 0x000fe40000000009 */
[----:B0-----:R-:W-:-:S04]  /*16250*/  @P1 LEA R3, R4, R3, 0x18 ;  /* 0x0000000304031211 */ /* 0x001fc800078ec0ff */
[----:B------:R0:W-:Y:S01]  /*16260*/  @P1 SYNCS.ARRIVE.TRANS64.A1T0 RZ, [R3+URZ+0x118], RZ ;  /* 0x000118ff03ff19a7 */ /* 0x0001e2000810003f */
[----:B------:R-:W-:-:S04]  /*16270*/  ISETP.NE.U32.AND P1, PT, R2, 0x1, PT ;  /* 0x000000010200780c */ /* 0x000fc80003f25070 */
[----:B------:R-:W-:Y:S02]  /*16280*/  ISETP.GT.U32.AND P1, PT, R7, 0xf, !P1 ;  /* 0x0000000f0700780c */ /* 0x000fe40004f24070 */
[----:B0-----:R-:W-:Y:S02]  /*16290*/  SEL R3, RZ, 0x1, !P0 ;  /* 0x00000001ff037807 */ /* 0x001fe40004000000 */
[----:B------:R-:W-:-:S04]  /*162a0*/  SEL R2, RZ, 0x1, !P1 ;  /* 0x00000001ff027807 */ /* 0x000fc80004800000 */
[----:B------:R-:W-:Y:S02]  /*162b0*/  LOP3.LUT R0, R2, R0, R3, 0x96, !PT ;  /* 0x0000000002007212 */ /* 0x000fe400078e9603 */
[----:B------:R-:W-:Y:S02]  /*162c0*/  PRMT R2, RZ, 0x7610, R2 ;  /* 0x00007610ff027816 */ /* 0x000fe40000000002 */
[----:B---3--:R-:W-:-:S04]  /*162d0*/  IADD3 R19, P2, R19, UR20, RZ ;  /* 0x0000001413137c10 */ /* 0x008fc8000ff5e0ff */
[----:B--2---:R-:W-:Y:S01]  /*162e0*/  IADD3.X R20, R20, UR13, RZ, P2, !PT ;  /* 0x0000000d14147c10 */ /* 0x004fe200097fe4ff */
[----:B------:R0:W-:Y:S01]  /*162f0*/  STL [R1+0xc0], R19 ;  /* 0x0000c01301007387 */ /* 0x0001e20000100800 */
[----:B------:R-:W-:-:S03]  /*16300*/  ISETP.GE.U32.AND P2, PT, R19, UR4, PT ;  /* 0x0000000413007c0c */ /* 0x000fc6000bf46070 */
[----:B------:R0:W-:Y:S01]  /*16310*/  STL [R1+0xbc], R20 ;  /* 0x0000bc1401007387 */ /* 0x0001e20000100800 */
[----:B------:R-:W-:-:S13]  /*16320*/  ISETP.GE.U32.AND.EX P0, PT, R20, UR5, PT, P2 ;  /* 0x0000000514007c0c */ /* 0x000fda000bf06120 */
[----:B0-----:R-:W-:Y:S05]  /*16330*/  @P0 BRA `(.L_x_525) ;  /* 0x0000000400580947 */ /* 0x001fea0003800000 */
[----:B------:R-:W0:Y:S01]  /*16340*/  S2R R14, SR_CTAID.X ;  /* 0x00000000000e7919 */ /* 0x000e220000002500 */
[----:B------:R-:W-:Y:S01]  /*16350*/  ULDC.64 UR4, c[0x0][0x628] ;  /* 0x00018a0000047ab9 */ /* 0x000fe20000000a00 */
[----:B------:R-:W1:Y:S01]  /*16360*/  LDC R15, c[0x0][0x144] ;  /* 0x00005100ff0f7b82 */ /* 0x000e620000000800 */
[----:B------:R-:W-:Y:S01]  /*16370*/  ISETP.NE.U32.AND P0, PT, RZ, UR4, PT ;  /* 0x00000004ff007c0c */ /* 0x000fe2000bf05070 */
[----:B------:R-:W2:Y:S01]  /*16380*/  S2R R12, SR_CTAID.Y ;  /* 0x00000000000c7919 */ /* 0x000ea20000002600 */
[----:B------:R-:W-:Y:S01]  /*16390*/  ULDC UR7, c[0x0][0x630] ;  /* 0x00018c0000077ab9 */ /* 0x000fe20000000800 */
[----:B------:R-:W-:Y:S01]  /*163a0*/  ULDC UR8, c[0x0][0x150] ;  /* 0x0000540000087ab9 */ /* 0x000fe20000000800 */
[----:B------:R-:W-:Y:S01]  /*163b0*/  ISETP.NE.AND.EX P0, PT, RZ, UR5, PT, P0 ;  /* 0x00000005ff007c0c */ /* 0x000fe2000bf05300 */
[----:B------:R-:W-:Y:S02]  /*163c0*/  IMAD.MOV.U32 R2, RZ, RZ, R19 ;  /* 0x000000ffff027224 */ /* 0x000fe400078e0013 */
[----:B------:R-:W-:Y:S01]  /*163d0*/  IMAD.MOV.U32 R3, RZ, RZ, R20 ;  /* 0x000000ffff037224 */ /* 0x000fe200078e0014 */
[----:B0-----:R-:W-:-:S09]  /*163e0*/  I2FP.F32.U32 R16, R14 ;  /* 0x0000000e00107245 */ /* 0x001fd20000201000 */
[----:B------:R-:W-:Y:S05]  /*163f0*/  @!P0 BRA `(.L_x_526) ;  /* 0x0000000000288947 */ /* 0x000fea0003800000 */
[----:B------:R-:W-:Y:S02]  /*16400*/  ULDC UR6, c[0x0][0x634] ;  /* 0x00018d0000067ab9 */ /* 0x000fe40000000800 */
[----:B------:R-:W-:-:S05]  /*16410*/  IADD3 R3, P0, R19, UR6, RZ ;  /* 0x0000000613037c10 */ /* 0x000fca000ff1e0ff */
[----:B------:R-:W-:-:S04]  /*16420*/  IMAD.X R13, RZ, RZ, R20, P0 ;  /* 0x000000ffff0d7224 */ /* 0x000fc800000e0614 */
[----:B------:R-:W-:-:S04]  /*16430*/  IMAD.WIDE.U32 R4, R13, UR4, RZ ;  /* 0x000000040d047c25 */ /* 0x000fc8000f8e00ff */
[----:B------:R-:W-:-:S04]  /*16440*/  IMAD.WIDE.U32 R4, P0, R3, UR5, R4 ;  /* 0x0000000503047c25 */ /* 0x000fc8000f800004 */
[----:B------:R-:W-:-:S04]  /*16450*/  IMAD.WIDE.U32 R2, R3, UR4, RZ ;  /* 0x0000000403027c25 */ /* 0x000fc8000f8e00ff */
[----:B------:R-:W-:Y:S01]  /*16460*/  IMAD.MOV.U32 R2, RZ, RZ, R5 ;  /* 0x000000ffff027224 */ /* 0x000fe200078e0005 */
[----:B------:R-:W-:Y:S01]  /*16470*/  IADD3 RZ, P1, R3, R4, RZ ;  /* 0x0000000403ff7210 */ /* 0x000fe20007f3e0ff */
[----:B------:R-:W-:-:S04]  /*16480*/  IMAD.X R3, RZ, RZ, RZ, P0 ;  /* 0x000000ffff037224 */ /* 0x000fc800000e06ff */
[----:B------:R-:W-:-:S08]  /*16490*/  IMAD.WIDE.U32.X R2, R13, UR5, R2, P1 ;  /* 0x000000050d027c25 */ /* 0x000fd000088e0402 */
.L_x_526:
[----:B------:R-:W-:Y:S01]  /*164a0*/  FMUL R16, R16, UR8 ;  /* 0x0000000810107c20 */ /* 0x000fe20008400000 */
[--C-:B------:R-:W-:Y:S01]  /*164b0*/  SHF.R.U64 R13, R2, UR7, R3.reuse ;  /* 0x00000007020d7c19 */ /* 0x100fe20008001203 */
[----:B------:R-:W-:Y:S01]  /*164c0*/  ULDC.64 UR4, c[0x0][0x620] ;  /* 0x0001880000047ab9 */ /* 0x000fe20000000a00 */
[----:B------:R-:W-:Y:S01]  /*164d0*/  SHF.R.U32.HI R2, RZ, UR7, R3 ;  /* 0x00000007ff027c19 */ /* 0x000fe20008011603 */
[----:B------:R-:W-:Y:S01]  /*164e0*/  IMAD.MOV.U32 R3, RZ, RZ, R20 ;  /* 0x000000ffff037224 */ /* 0x000fe200078e0014 */
[----:B------:R-:W-:Y:S01]  /*164f0*/  IADD3 R17, P0, RZ, -R13, RZ ;  /* 0x8000000dff117210 */ /* 0x000fe20007f1e0ff */
[----:B------:R-:W0:Y:S01]  /*16500*/  F2I.U32.TRUNC.NTZ R16, R16 ;  /* 0x0000001000107305 */ /* 0x000e22000020f000 */
[----:B------:R-:W-:-:S03]  /*16510*/  ULDC.64 UR6, c[0x0][0x640] ;  /* 0x0001900000067ab9 */ /* 0x000fc60000000a00 */
[----:B------:R-:W-:Y:S01]  /*16520*/  IMAD.X R2, RZ, RZ, ~R2, P0 ;  /* 0x000000ffff027224 */ /* 0x000fe200000e0e02 */
[----:B------:R-:W-:-:S03]  /*16530*/  ISETP.NE.U32.AND P0, PT, RZ, UR6, PT ;  /* 0x00000006ff007c0c */ /* 0x000fc6000bf05070 */
[----:B------:R-:W-:Y:S01]  /*16540*/  IMAD R2, R2, UR4, RZ ;  /* 0x0000000402027c24 */ /* 0x000fe2000f8e02ff */
[----:B------:R-:W-:-:S03]  /*16550*/  ISETP.NE.AND.EX P0, PT, RZ, UR7, PT, P0 ;  /* 0x00000007ff007c0c */ /* 0x000fc6000bf05300 */
[C---:B------:R-:W-:Y:S01]  /*16560*/  IMAD R5, R17.reuse, UR5, R2 ;  /* 0x0000000511057c24 */ /* 0x040fe2000f8e0202 */
[----:B------:R-:W-:Y:S01]  /*16570*/  ULDC UR5, c[0x0][0x154] ;  /* 0x0000550000057ab9 */ /* 0x000fe20000000800 */
[----:B------:R-:W-:Y:S02]  /*16580*/  IMAD.MOV.U32 R2, RZ, RZ, R19 ;  /* 0x000000ffff027224 */ /* 0x000fe400078e0013 */
[----:B0-----:R-:W-:Y:S02]  /*16590*/  IMAD.MOV R4, RZ, RZ, -R16 ;  /* 0x000000ffff047224 */ /* 0x001fe400078e0a10 */
[----:B------:R-:W-:Y:S01]  /*165a0*/  IMAD.WIDE.U32 R2, R17, UR4, R2 ;  /* 0x0000000411027c25 */ /* 0x000fe2000f8e0002 */
[----:B------:R-:W-:-:S03]  /*165b0*/  ULDC UR4, c[0x0][0x618] ;  /* 0x0001860000047ab9 */ /* 0x000fc60000000800 */
[----:B-1----:R-:W-:Y:S01]  /*165c0*/  IMAD R14, R15, R4, R14 ;  /* 0x000000040f0e7224 */ /* 0x002fe200078e020e */
[----:B--2---:R-:W-:Y:S01]  /*165d0*/  I2FP.F32.U32 R4, R12 ;  /* 0x0000000c00047245 */ /* 0x004fe20000201000 */
[----:B------:R-:W-:Y:S01]  /*165e0*/  IMAD.IADD R3, R3, 0x1, R5 ;  /* 0x0000000103037824 */ /* 0x000fe200078e0205 */
[----:B------:R-:W0:Y:S03]  /*165f0*/  LDC R15, c[0x0][0x148] ;  /* 0x00005200ff0f7b82 */ /* 0x000e260000000800 */
[----:B------:R-:W-:Y:S01]  /*16600*/  FMUL R4, R4, UR5 ;  /* 0x0000000504047c20 */ /* 0x000fe20008400000 */
[--C-:B------:R-:W-:Y:S02]  /*16610*/  SHF.R.U64 R16, R2, UR4, R3.reuse ;  /* 0x0000000402107c19 */ /* 0x100fe40008001203 */
[----:B------:R-:W-:Y:S01]  /*16620*/  SHF.R.U32.HI R3, RZ, UR4, R3 ;  /* 0x00000004ff037c19 */ /* 0x000fe20008011603 */
[----:B------:R-:W-:Y:S01]  /*16630*/  ULDC UR4, c[0x0][0x608] ;  /* 0x0001820000047ab9 */ /* 0x000fe20000000800 */
[----:B------:R1:W2:Y:S02]  /*16640*/  F2I.U32.TRUNC.NTZ R19, R4 ;  /* 0x0000000400137305 */ /* 0x0002a4000020f000 */
[----:B------:R-:W-:-:S02]  /*16650*/  SHF.R.U64 R18, R16, UR4, R3 ;  /* 0x0000000410127c19 */ /* 0x000fc40008001203 */
[----:B------:R-:W-:Y:S01]  /*16660*/  SHF.R.U32.HI R3, RZ, UR4, R3 ;  /* 0x00000004ff037c19 */ /* 0x000fe20008011603 */
[----:B------:R-:W-:-:S03]  /*16670*/  ULDC UR4, c[0x0][0x658] ;  /* 0x0001960000047ab9 */ /* 0x000fc60000000800 */
[--C-:B------:R-:W-:Y:S02]  /*16680*/  SHF.R.U64 R17, R18, UR4, R3.reuse ;  /* 0x0000000412117c19 */ /* 0x100fe40008001203 */
[----:B------:R-:W-:-:S03]  /*16690*/  SHF.R.U32.HI R21, RZ, UR4, R3 ;  /* 0x00000004ff157c19 */ /* 0x000fc60008011603 */
[----:B------:R-:W-:Y:S02]  /*166a0*/  IMAD.MOV.U32 R2, RZ, RZ, R17 ;  /* 0x000000ffff027224 */ /* 0x000fe400078e0011 */
[----:B------:R-:W-:Y:S01]  /*166b0*/  IMAD.MOV.U32 R3, RZ, RZ, R21 ;  /* 0x000000ffff037224 */ /* 0x000fe200078e0015 */
[----:B-12---:R-:W-:Y:S06]  /*166c0*/  @!P0 BRA `(.L_x_527) ;  /* 0x0000000000288947 */ /* 0x006fec0003800000 */
        /* <DEDUP_REMOVED lines=10> */
.L_x_527:
[----:B------:R-:W1:Y:S01]  /*16770*/  LDC R4, c[0x0][0x65c] ;  /* 0x00019700ff047b82 */ /* 0x000e620000000800 */
[----:B------:R-:W-:Y:S01]  /*16780*/  ULDC UR4, c[0x0][0x648] ;  /* 0x0001920000047ab9 */ /* 0x000fe20000000800 */
[----:B------:R-:W-:Y:S01]  /*16790*/  LOP3.LUT R18, R18, UR17, RZ, 0xc0, !PT ;  /* 0x0000001112127c12 */ /* 0x000fe2000f8ec0ff */
[----:B------:R-:W-:Y:S01]  /*167a0*/  IMAD.MOV R19, RZ, RZ, -R19 ;  /* 0x000000ffff137224 */ /* 0x000fe200078e0a13 */
[----:B------:R-:W-:Y:S01]  /*167b0*/  SHF.R.U64 R3, R2, UR4, R3 ;  /* 0x0000000402037c19 */ /* 0x000fe20008001203 */
[----:B------:R-:W-:Y:S01]  /*167c0*/  ULDC UR4, c[0x0][0x638] ;  /* 0x00018e0000047ab9 */ /* 0x000fe20000000800 */
[----:B------:R-:W-:Y:S01]  /*167d0*/  LOP3.LUT R16, R16, UR16, RZ, 0xc0, !PT ;  /* 0x0000001010107c12 */ /* 0x000fe2000f8ec0ff */
[----:B------:R-:W-:Y:S02]  /*167e0*/  ULDC UR5, c[0x0][0x610] ;  /* 0x0001840000057ab9 */ /* 0x000fe40000000800 */
[----:B------:R-:W-:Y:S02]  /*167f0*/  IMAD.MOV R2, RZ, RZ, -R3 ;  /* 0x000000ffff027224 */ /* 0x000fe400078e0a03 */
[----:B------:R-:W-:-:S02]  /*16800*/  IMAD R3, R3, UR18, R18 ;  /* 0x0000001203037c24 */ /* 0x000fc4000f8e0212 */
[----:B------:R-:W-:Y:S01]  /*16810*/  IMAD R17, R2, UR4, R17 ;  /* 0x0000000402117c24 */ /* 0x000fe2000f8e0211 */
[----:B------:R-:W-:Y:S01]  /*16820*/  ULDC UR4, c[0x0][0x600] ;  /* 0x0001800000047ab9 */ /* 0x000fe20000000800 */
[----:B------:R-:W-:Y:S01]  /*16830*/  IMAD.MOV.U32 R2, RZ, RZ, 0x1 ;  /* 0x00000001ff027424 */ /* 0x000fe200078e00ff */
[----:B-1----:R-:W-:-:S13]  /*16840*/  ISETP.NE.AND P0, PT, R4, 0x1, PT ;  /* 0x000000010400780c */ /* 0x002fda0003f05270 */
[----:B0-----:R-:W-:-:S04]  /*16850*/  @P0 IMAD R14, R15, R19, R12 ;  /* 0x000000130f0e0224 */ /* 0x001fc800078e020c */
[----:B------:R-:W-:Y:S02]  /*16860*/  IMAD R14, R3, UR5, R14 ;  /* 0x00000005030e7c24 */ /* 0x000fe4000f8e020e */
[----:B------:R-:W-:-:S05]  /*16870*/  IMAD R3, R17, UR4, R16 ;  /* 0x0000000411037c24 */ /* 0x000fca000f8e0210 */
[----:B------:R-:W-:Y:S02]  /*16880*/  SEL R17, R3, R14, !P0 ;  /* 0x0000000e03117207 */ /* 0x000fe40004000000 */
[----:B------:R-:W-:-:S07]  /*16890*/  SEL R12, R14, R3, !P0 ;  /* 0x000000030e0c7207 */ /* 0x000fce0004000000 */
.L_x_525:
[----:B------:R-:W-:Y:S05]  /*168a0*/  BSYNC B1 ;  /* 0x0000000000017941 */ /* 0x000fea0003800000 */
.L_x_524:
[----:B------:R-:W-:-:S13]  /*168b0*/  LOP3.LUT P0, RZ, R2, 0xff, RZ, 0xc0, !PT ;  /* 0x000000ff02ff7812 */ /* 0x000fda000780c0ff */
[----:B------:R-:W-:Y:S05]  /*168c0*/  @P0 BRA `(.L_x_528) ;  /* 0xfffffff4001c0947 */ /* 0x000fea000383ffff */
[----:B------:R-:W-:Y:S05]  /*168d0*/  BSYNC B0 ;  /* 0x0000000000007941 */ /* 0x000fea0003800000 */
.L_x_517:
[----:B------:R-:W-:-:S03]  /*168e0*/  UMOV UR4, 0xffffffff ;  /* 0xffffffff00047882 */ /* 0x000fc60000000000 */
[----:B------:R-:W-:Y:S05]  /*168f0*/  BRA.DIV UR4, `(.L_x_529) ;  /* 0x0000000a04cc7947 */ /* 0x000fea000b800000 */
[----:B------:R-:W-:-:S13]  /*16900*/  ELECT P6, URZ, PT ;  /* 0x00000000003f782f */ /* 0x000fda00038c0000 */
.L_x_555:
[----:B------:R-:W-:Y:S04]  /*16910*/  BSSY B0, `(.L_x_530) ;  /* 0x0000098000007945 */ /* 0x000fe80003800000 */
[----:B------:R-:W-:Y:S05]  /*16920*/  @!P6 BRA `(.L_x_531) ;  /* 0x000000080058e947 */ /* 0x000fea0003800000 */
[----:B------:R-:W2:Y:S02]  /*16930*/  LDL.LU R2, [R1+0xac] ;  /* 0x0000ac0001027983 */ /* 0x000ea40000300800 */
[----:B--2---:R-:W-:-:S04]  /*16940*/  LOP3.LUT R2, R2, 0x2, RZ, 0xfc, !PT ;  /* 0x0000000202027812 */ /* 0x004fc800078efcff */
[----:B------:R-:W-:-:S13]  /*16950*/  ISETP.NE.AND P0, PT, R2, 0x3, PT ;  /* 0x000000030200780c */ /* 0x000fda0003f05270 */
[----:B------:R-:W-:Y:S05]  /*16960*/  @!P0 BRA `(.L_x_532) ;  /* 0x0000000000048947 */ /* 0x000fea0003800000 */
[----:B------:R-:W-:Y:S01]  /*16970*/  BPT.TRAP 0x1 ;  /* 0x000000040000795c */ /* 0x000fe20000300000 */
.L_x_532:
[----:B------:R-:W0:Y:S01]  /*16980*/  S2R R3, SR_CgaCtaId ;  /* 0x0000000000037919 */ /* 0x000e220000008800 */
[----:B------:R-:W-:-:S04]  /*16990*/  MOV R2, 0x400 ;  /* 0x0000040000027802 */ /* 0x000fc80000000f00 */
[----:B0-----:R-:W-:Y:S02]  /*169a0*/  LEA R3, R3, R2, 0x18 ;  /* 0x0000000203037211 */ /* 0x001fe400078ec0ff */
[----:B------:R-:W-:-:S03]  /*169b0*/  SHF.L.U32 R2, R0, 0x1f, RZ ;  /* 0x0000001f00027819 */ /* 0x000fc600000006ff */
[----:B------:R-:W-:-:S04]  /*169c0*/  VIADD R3, R3, 0x80 ;  /* 0x0000008003037836 */ /* 0x000fc80000000000 */
[C---:B------:R-:W-:Y:S02]  /*169d0*/  IMAD R7, R6.reuse, 0x8, R3 ;  /* 0x0000000806077824 */ /* 0x040fe400078e0203 */
[----:B------:R-:W-:Y:S02]  /*169e0*/  VIADD R6, R6, 0x1 ;  /* 0x0000000106067836 */ /* 0x000fe40000000000 */
[----:B------:R-:W0:Y:S03]  /*169f0*/  SYNCS.PHASECHK.TRANS64.TRYWAIT P0, [R7+URZ], R2 ;  /* 0x00000002070075a7 */ /* 0x000e26000800017f */
[----:B------:R-:W-:-:S04]  /*16a00*/  ISETP.NE.AND P1, PT, R6, 0x10, PT ;  /* 0x000000100600780c */ /* 0x000fc80003f25270 */
[----:B------:R-:W-:Y:S02]  /*16a10*/  SEL R5, RZ, 0x1, P1 ;  /* 0x00000001ff057807 */ /* 0x000fe40000800000 */
[----:B------:R-:W-:Y:S02]  /*16a20*/  SEL R6, R6, RZ, P1 ;  /* 0x000000ff06067207 */ /* 0x000fe40000800000 */
[----:B------:R-:W-:-:S03]  /*16a30*/  LOP3.LUT R5, R0, R5, RZ, 0x3c, !PT ;  /* 0x0000000500057212 */ /* 0x000fc600078e3cff */
[----:B------:R-:W-:Y:S01]  /*16a40*/  IMAD R9, R6, 0x8, R3 ;  /* 0x0000000806097824 */ /* 0x000fe200078e0203 */
[----:B------:R-:W-:Y:S01]  /*16a50*/  SHF.L.U32 R4, R5, 0x1f, RZ ;  /* 0x0000001f05047819 */ /* 0x000fe200000006ff */
[----:B0-----:R-:W-:Y:S06]  /*16a60*/  @!P0 BRA `(.L_x_533) ;  /* 0x0000000800908947 */ /* 0x001fec0003800000 */
.L_x_556:
[----:B------:R-:W1:Y:S01]  /*16a70*/  SYNCS.PHASECHK.TRANS64.TRYWAIT P0, [R9+URZ], R4 ;  /* 0x00000004090075a7 */ /* 0x000e62000800017f */
[----:B------:R-:W-:-:S05]  /*16a80*/  VIADD R0, R6, 0x1 ;  /* 0x0000000106007836 */ /* 0x000fca0000000000 */
[----:B------:R-:W-:-:S04]  /*16a90*/  ISETP.NE.AND P1, PT, R0, 0x10, PT ;  /* 0x000000100000780c */ /* 0x000fc80003f25270 */
[----:B0-----:R-:W-:Y:S02]  /*16aa0*/  SEL R2, RZ, 0x1, P1 ;  /* 0x00000001ff027807 */ /* 0x001fe40000800000 */
[----:B------:R-:W-:Y:S02]  /*16ab0*/  SEL R0, R0, RZ, P1 ;  /* 0x000000ff00007207 */ /* 0x000fe40000800000 */
[----:B------:R-:W-:-:S03]  /*16ac0*/  LOP3.LUT R7, R5, R2, RZ, 0x3c, !PT ;  /* 0x0000000205077212 */ /* 0x000fc600078e3cff */
[----:B------:R-:W-:Y:S01]  /*16ad0*/  IMAD R6, R0, 0x8, R3 ;  /* 0x0000000800067824 */ /* 0x000fe200078e0203 */
[----:B------:R-:W-:Y:S01]  /*16ae0*/  SHF.L.U32 R5, R7, 0x1f, RZ ;  /* 0x0000001f07057819 */ /* 0x000fe200000006ff */
[----:B-1----:R-:W-:Y:S06]  /*16af0*/  @!P0 BRA `(.L_x_534) ;  /* 0x0000000800808947 */ /* 0x002fec0003800000 */
.L_x_557:
[----:B------:R-:W1:Y:S01]  /*16b00*/  SYNCS.PHASECHK.TRANS64.TRYWAIT P0, [R6+URZ], R5 ;  /* 0x00000005060075a7 */ /* 0x000e62000800017f */
[----:B------:R-:W-:-:S05]  /*16b10*/  VIADD R0, R0, 0x1 ;  /* 0x0000000100007836 */ /* 0x000fca0000000000 */
[----:B------:R-:W-:-:S04]  /*16b20*/  ISETP.NE.AND P1, PT, R0, 0x10, PT ;  /* 0x000000100000780c */ /* 0x000fc80003f25270 */
[----:B------:R-:W-:Y:S02]  /*16b30*/  SEL R2, RZ, 0x1, P1 ;  /* 0x00000001ff027807 */ /* 0x000fe40000800000 */
[----:B------:R-:W-:Y:S02]  /*16b40*/  SEL R0, R0, RZ, P1 ;  /* 0x000000ff00007207 */ /* 0x000fe40000800000 */
[----:B------:R-:W-:-:S03]  /*16b50*/  LOP3.LUT R7, R7, R2, RZ, 0x3c, !PT ;  /* 0x0000000207077212 */ /* 0x000fc600078e3cff */
[----:B0-----:R-:W-:Y:S01]  /*16b60*/  IMAD R9, R0, 0x8, R3 ;  /* 0x0000000800097824 */ /* 0x001fe200078e0203 */
[----:B------:R-:W-:Y:S01]  /*16b70*/  SHF.L.U32 R4, R7, 0x1f, RZ ;  /* 0x0000001f07047819 */ /* 0x000fe200000006ff */
[----:B-1----:R-:W-:Y:S06]  /*16b80*/  @!P0 BRA `(.L_x_535) ;  /* 0x0000000800708947 */ /* 0x002fec0003800000 */
.L_x_558:
        /* <DEDUP_REMOVED lines=9> */
.L_x_559:
        /* <DEDUP_REMOVED lines=9> */
.L_x_560:
        /* <DEDUP_REMOVED lines=9> */
.L_x_561:
        /* <DEDUP_REMOVED lines=9> */
.L_x_562:
        /* <DEDUP_REMOVED lines=9> */
.L_x_563:
        /* <DEDUP_REMOVED lines=9> */
.L_x_564:
        /* <DEDUP_REMOVED lines=9> */
.L_x_565:
        /* <DEDUP_REMOVED lines=9> */
.L_x_566:
        /* <DEDUP_REMOVED lines=9> */
.L_x_567:
        /* <DEDUP_REMOVED lines=9> */
.L_x_568:
        /* <DEDUP_REMOVED lines=9> */
.L_x_569:
[----:B------:R-:W1:Y:S01]  /*171c0*/  SYNCS.PHASECHK.TRANS64.TRYWAIT P0, [R6+URZ], R5 ;  /* 0x00000005060075a7 */ /* 0x000e62000800017f */
[----:B------:R-:W-:-:S05]  /*171d0*/  VIADD R0, R0, 0x1 ;  /* 0x0000000100007836 */ /* 0x000fca0000000000 */
[----:B------:R-:W-:-:S04]  /*171e0*/  ISETP.NE.AND P1, PT, R0, 0x10, PT ;  /* 0x000000100000780c */ /* 0x000fc80003f25270 */
[----:B------:R-:W-:Y:S02]  /*171f0*/  SEL R2, RZ, 0x1, P1 ;  /* 0x00000001ff027807 */ /* 0x000fe40000800000 */
[----:B------:R-:W-:Y:S02]  /*17200*/  SEL R0, R0, RZ, P1 ;  /* 0x000000ff00007207 */ /* 0x000fe40000800000 */
[----:B------:R-:W-:Y:S01]  /*17210*/  LOP3.LUT R2, R7, R2, RZ, 0x3c, !PT ;  /* 0x0000000207027212 */ /* 0x000fe200078e3cff */
[----:B-1----:R-:W-:Y:S06]  /*17220*/  @!P0 BRA `(.L_x_547) ;  /* 0x0000000400b88947 */ /* 0x002fec0003800000 */
.L_x_570:
[----:B------:R-:W-:Y:S01]  /*17230*/  IMAD R3, R0, 0x8, R3 ;  /* 0x0000000800037824 */ /* 0x000fe200078e0203 */
[----:B------:R-:W-:-:S07]  /*17240*/  SHF.L.U32 R0, R2, 0x1f, RZ ;  /* 0x0000001f02007819 */ /* 0x000fce00000006ff */
.L_x_548:
[----:B--2---:R2:W3:Y:S02]  /*17250*/  SYNCS.PHASECHK.TRANS64.TRYWAIT P0, [R3+URZ], R0 ;  /* 0x00000000030075a7 */ /* 0x0044e4000800017f */
[----:B---3--:R-:W-:Y:S05]  /*17260*/  @!P0 NANOSLEEP.SYNCS 0x989680 ;  /* 0x009896800000895d */ /* 0x008fea0003900000 */
[----:B------:R-:W3:Y:S02]  /*17270*/  @!P0 SYNCS.PHASECHK.TRANS64 P0, [R3+URZ], R0 ;  /* 0x00000000030085a7 */ /* 0x000ee4000800007f */
[----:B---3--:R-:W-:Y:S05]  /*17280*/  @!P0 BRA `(.L_x_548) ;  /* 0xfffffffc00f08947 */ /* 0x008fea000383ffff */
.L_x_531:
[----:B------:R-:W-:Y:S05]  /*17290*/  BSYNC B0 ;  /* 0x0000000000007941 */ /* 0x000fea0003800000 */
.L_x_530:
[----:B------:R-:W-:Y:S05]  /*172a0*/  EXIT ;  /* 0x000000000000794d */ /* 0x000fea0003800000 */
.L_x_22:
[----:B--2---:R2:W3:Y:S02]  /*172b0*/  SYNCS.PHASECHK.TRANS64.TRYWAIT P1, [R3+URZ], R0 ;  /* 0x00000000030075a7 */ /* 0x0044e4000802017f */
[----:B---3--:R-:W-:Y:S05]  /*172c0*/  @!P1 NANOSLEEP.SYNCS 0x989680 ;  /* 0x009896800000995d */ /* 0x008fea0003900000 */
[----:B------:R-:W3:Y:S02]  /*172d0*/  @!P1 SYNCS.PHASECHK.TRANS64 P1, [R3+URZ], R0 ;  /* 0x00000000030095a7 */ /* 0x000ee4000802007f */
[----:B---3--:R-:W-:Y:S05]  /*172e0*/  @!P1 BRA `(.L_x_22) ;  /* 0xfffffffc00f09947 */ /* 0x008fea000383ffff */
[----:B------:R-:W-:Y:S05]  /*172f0*/  BRA `(.L_x_21) ;  /* 0xfffffea400487947 */ /* 0x000fea000383ffff */
.L_x_27:
[----:B--2---:R-:W-:-:S04]  /*17300*/  IMAD.U32 R9, RZ, RZ, UR4 ;  /* 0x00000004ff097e24 */ /* 0x004fc8000f8e00ff */
[----:B------:R2:W4:Y:S03]  /*17310*/  SYNCS.PHASECHK.TRANS64.TRYWAIT P1, [R9+URZ], R5 ;  /* 0x00000005090075a7 */ /* 0x000526000802017f */
[----:B----4-:R-:W-:Y:S05]  /*17320*/  @!P1 NANOSLEEP.SYNCS 0x989680 ;  /* 0x009896800000995d */ /* 0x010fea0003900000 */
[----:B------:R-:W4:Y:S02]  /*17330*/  @!P1 SYNCS.PHASECHK.TRANS64 P1, [R9+URZ], R5 ;  /* 0x00000005090095a7 */ /* 0x000f24000802007f */
[----:B----4-:R-:W-:Y:S05]  /*17340*/  @!P1 BRA `(.L_x_27) ;  /* 0xfffffffc00ec9947 */ /* 0x010fea000383ffff */
[----:B------:R-:W-:Y:S05]  /*17350*/  BRA `(.L_x_26) ;  /* 0xfffffeb400307947 */ /* 0x000fea000383ffff */
.L_x_518:
[----:B------:R-:W-:Y:S01]  /*17360*/  BSSY B1, `(.L_x_549) ;  /* 0x0000006000017945 */ /* 0x000fe20003800000 */
[----:B------:R-:W-:-:S07]  /*17370*/  IMAD.MOV.U32 R15, RZ, RZ, -0x1 ;  /* 0xffffffffff0f7424 */ /* 0x000fce00078e00ff */
[----:B------:R-:W-:Y:S05]  /*17380*/  WARPSYNC.COLLECTIVE R15, `(.L_x_550) ;  /* 0x000000000f0c7348 */ /* 0x000fea0003c00000 */
[----:B------:R-:W-:Y:S02]  /*17390*/  ELECT P6, UR62, PT ;  /* 0x00000000003e782f */ /* 0x000fe400038c0000 */
[----:B------:R-:W-:Y:S01]  /*173a0*/  MOV R14, UR62 ;  /* 0x0000003e000e7c02 */ /* 0x000fe20008000f00 */
[----:B------:R-:W-:Y:S10]  /*173b0*/  ENDCOLLECTIVE ;  /* 0x000000000000791b */ /* 0x000ff40003800000 */
.L_x_550:
[----:B------:R-:W-:Y:S05]  /*173c0*/  BSYNC B1 ;  /* 0x0000000000017941 */ /* 0x000fea0003800000 */
.L_x_549:
[----:B------:R-:W-:Y:S05]  /*173d0*/  BRA `(.L_x_551) ;  /* 0xffffffe800647947 */ /* 0x000fea000383ffff */
.L_x_521:
[----:B0-----:R0:W2:Y:S02]  /*173e0*/  SYNCS.PHASECHK.TRANS64.TRYWAIT P0, [R15+URZ+0x80], R4 ;  /* 0x000080040f0075a7 */ /* 0x0010a4000800017f */
[----:B--2---:R-:W-:Y:S05]  /*173f0*/  @!P0 NANOSLEEP.SYNCS 0x989680 ;  /* 0x009896800000895d */ /* 0x004fea0003900000 */
[----:B------:R-:W2:Y:S02]  /*17400*/  @!P0 SYNCS.PHASECHK.TRANS64 P0, [R15+URZ+0x80], R4 ;  /* 0x000080040f0085a7 */ /* 0x000ea4000800007f */
[----:B--2---:R-:W-:Y:S05]  /*17410*/  @!P0 BRA `(.L_x_521) ;  /* 0xfffffffc00f08947 */ /* 0x004fea000383ffff */
[----:B------:R-:W-:Y:S05]  /*17420*/  BRA `(.L_x_552) ;  /* 0xffffffe800a47947 */ /* 0x000fea000383ffff */
.L_x_529:
[----:B------:R-:W-:Y:S01]  /*17430*/  BSSY B0, `(.L_x_553) ;  /* 0x0000006000007945 */ /* 0x000fe20003800000 */
[----:B------:R-:W-:-:S07]  /*17440*/  IMAD.MOV.U32 R15, RZ, RZ, -0x1 ;  /* 0xffffffffff0f7424 */ /* 0x000fce00078e00ff */
[----:B------:R-:W-:Y:S05]  /*17450*/  WARPSYNC.COLLECTIVE R15, `(.L_x_554) ;  /* 0x000000000f0c7348 */ /* 0x000fea0003c00000 */
[----:B------:R-:W-:Y:S02]  /*17460*/  ELECT P6, UR62, PT ;  /* 0x00000000003e782f */ /* 0x000fe400038c0000 */
[----:B------:R-:W-:Y:S01]  /*17470*/  MOV R14, UR62 ;  /* 0x0000003e000e7c02 */ /* 0x000fe20008000f00 */
[----:B------:R-:W-:Y:S10]  /*17480*/  ENDCOLLECTIVE ;  /* 0x000000000000791b */ /* 0x000ff40003800000 */
.L_x_554:
[----:B------:R-:W-:Y:S05]  /*17490*/  BSYNC B0 ;  /* 0x0000000000007941 */ /* 0x000fea0003800000 */
.L_x_553:
[----:B------:R-:W-:Y:S05]  /*174a0*/  BRA `(.L_x_555) ;  /* 0xfffffff400187947 */ /* 0x000fea000383ffff */
.L_x_533:
[----:B0-----:R0:W1:Y:S02]  /*174b0*/  SYNCS.PHASECHK.TRANS64.TRYWAIT P0, [R7+URZ], R2 ;  /* 0x00000002070075a7 */ /* 0x001064000800017f */
[----:B-1----:R-:W-:Y:S05]  /*174c0*/  @!P0 NANOSLEEP.SYNCS 0x989680 ;  /* 0x009896800000895d */ /* 0x002fea0003900000 */
[----:B------:R-:W1:Y:S02]  /*174d0*/  @!P0 SYNCS.PHASECHK.TRANS64 P0, [R7+URZ], R2 ;  /* 0x00000002070085a7 */ /* 0x000e64000800007f */
[----:B-1----:R-:W-:Y:S05]  /*174e0*/  @!P0 BRA `(.L_x_533) ;  /* 0xfffffffc00f08947 */ /* 0x002fea000383ffff */
[----:B------:R-:W-:Y:S05]  /*174f0*/  BRA `(.L_x_556) ;  /* 0xfffffff4005c7947 */ /* 0x000fea000383ffff */
.L_x_534:
[----:B0-----:R0:W1:Y:S02]  /*17500*/  SYNCS.PHASECHK.TRANS64.TRYWAIT P0, [R9+URZ], R4 ;  /* 0x00000004090075a7 */ /* 0x001064000800017f */
[----:B-1----:R-:W-:Y:S05]  /*17510*/  @!P0 NANOSLEEP.SYNCS 0x989680 ;  /* 0x009896800000895d */ /* 0x002fea0003900000 */
[----:B------:R-:W1:Y:S02]  /*17520*/  @!P0 SYNCS.PHASECHK.TRANS64 P0, [R9+URZ], R4 ;  /* 0x00000004090085a7 */ /* 0x000e64000800007f */
[----:B-1----:R-:W-:Y:S05]  /*17530*/  @!P0 BRA `(.L_x_534) ;  /* 0xfffffffc00f08947 */ /* 0x002fea000383ffff */
[----:B------:R-:W-:Y:S05]  /*17540*/  BRA `(.L_x_557) ;  /* 0xfffffff4006c7947 */ /* 0x000fea000383ffff */
.L_x_535:
[----:B0-----:R0:W1:Y:S02]  /*17550*/  SYNCS.PHASECHK.TRANS64.TRYWAIT P0, [R6+URZ], R5 ;  /* 0x00000005060075a7 */ /* 0x001064000800017f */
[----:B-1----:R-:W-:Y:S05]  /*17560*/  @!P0 NANOSLEEP.SYNCS 0x989680 ;  /* 0x009896800000895d */ /* 0x002fea0003900000 */
[----:B------:R-:W1:Y:S02]  /*17570*/  @!P0 SYNCS.PHASECHK.TRANS64 P0, [R6+URZ], R5 ;  /* 0x00000005060085a7 */ /* 0x000e64000800007f */
[----:B-1----:R-:W-:Y:S05]  /*17580*/  @!P0 BRA `(.L_x_535) ;  /* 0xfffffffc00f08947 */ /* 0x002fea000383ffff */
[----:B------:R-:W-:Y:S05]  /*17590*/  BRA `(.L_x_558) ;  /* 0xfffffff4007c7947 */ /* 0x000fea000383ffff */
.L_x_536:
[----:B0-----:R0:W1:Y:S02]  /*175a0*/  SYNCS.PHASECHK.TRANS64.TRYWAIT P0, [R9+URZ], R4 ;  /* 0x00000004090075a7 */ /* 0x001064000800017f */
[----:B-1----:R-:W-:Y:S05]  /*175b0*/  @!P0 NANOSLEEP.SYNCS 0x989680 ;  /* 0x009896800000895d */ /* 0x002fea0003900000 */
[----:B------:R-:W1:Y:S02]  /*175c0*/  @!P0 SYNCS.PHASECHK.TRANS64 P0, [R9+URZ], R4 ;  /* 0x00000004090085a7 */ /* 0x000e64000800007f */
[----:B-1----:R-:W-:Y:S05]  /*175d0*/  @!P0 BRA `(.L_x_536) ;  /* 0xfffffffc00f08947 */ /* 0x002fea000383ffff */
[----:B------:R-:W-:Y:S05]  /*175e0*/  BRA `(.L_x_559) ;  /* 0xfffffff4008c7947 */ /* 0x000fea000383ffff */
.L_x_537:
[----:B0-----:R0:W1:Y:S02]  /*175f0*/  SYNCS.PHASECHK.TRANS64.TRYWAIT P0, [R6+URZ], R5 ;  /* 0x00000005060075a7 */ /* 0x001064000800017f */
[----:B-1----:R-:W-:Y:S05]  /*17600*/  @!P0 NANOSLEEP.SYNCS 0x989680 ;  /* 0x009896800000895d */ /* 0x002fea0003900000 */
[----:B------:R-:W1:Y:S02]  /*17610*/  @!P0 SYNCS.PHASECHK.TRANS64 P0, [R6+URZ], R5 ;  /* 0x00000005060085a7 */ /* 0x000e64000800007f */
[----:B-1----:R-:W-:Y:S05]  /*17620*/  @!P0 BRA `(.L_x_537) ;  /* 0xfffffffc00f08947 */ /* 0x002fea000383ffff */
[----:B------:R-:W-:Y:S05]  /*17630*/  BRA `(.L_x_560) ;  /* 0xfffffff4009c7947 */ /* 0x000fea000383ffff */
.L_x_538:
[----:B0-----:R0:W1:Y:S02]  /*17640*/  SYNCS.PHASECHK.TRANS64.TRYWAIT P0, [R9+URZ], R4 ;  /* 0x00000004090075a7 */ /* 0x001064000800017f */
[----:B-1----:R-:W-:Y:S05]  /*17650*/  @!P0 NANOSLEEP.SYNCS 0x989680 ;  /* 0x009896800000895d */ /* 0x002fea0003900000 */
[----:B------:R-:W1:Y:S02]  /*17660*/  @!P0 SYNCS.PHASECHK.TRANS64 P0, [R9+URZ], R4 ;  /* 0x00000004090085a7 */ /* 0x000e64000800007f */
[----:B-1----:R-:W-:Y:S05]  /*17670*/  @!P0 BRA `(.L_x_538) ;  /* 0xfffffffc00f08947 */ /* 0x002fea000383ffff */
[----:B------:R-:W-:Y:S05]  /*17680*/  BRA `(.L_x_561) ;  /* 0xfffffff400ac7947 */ /* 0x000fea000383ffff */
.L_x_539:
[----:B0-----:R0:W1:Y:S02]  /*17690*/  SYNCS.PHASECHK.TRANS64.TRYWAIT P0, [R6+URZ], R5 ;  /* 0x00000005060075a7 */ /* 0x001064000800017f */
[----:B-1----:R-:W-:Y:S05]  /*176a0*/  @!P0 NANOSLEEP.SYNCS 0x989680 ;  /* 0x009896800000895d */ /* 0x002fea0003900000 */
[----:B------:R-:W1:Y:S02]  /*176b0*/  @!P0 SYNCS.PHASECHK.TRANS64 P0, [R6+URZ], R5 ;  /* 0x00000005060085a7 */ /* 0x000e64000800007f */
[----:B-1----:R-:W-:Y:S05]  /*176c0*/  @!P0 BRA `(.L_x_539) ;  /* 0xfffffffc00f08947 */ /* 0x002fea000383ffff */
[----:B------:R-:W-:Y:S05]  /*176d0*/  BRA `(.L_x_562) ;  /* 0xfffffff400bc7947 */ /* 0x000fea000383ffff */
.L_x_540:
[----:B0-----:R0:W1:Y:S02]  /*176e0*/  SYNCS.PHASECHK.TRANS64.TRYWAIT P0, [R9+URZ], R4 ;  /* 0x00000004090075a7 */ /* 0x001064000800017f */
[----:B-1----:R-:W-:Y:S05]  /*176f0*/  @!P0 NANOSLEEP.SYNCS 0x989680 ;  /* 0x009896800000895d */ /* 0x002fea0003900000 */
[----:B------:R-:W1:Y:S02]  /*17700*/  @!P0 SYNCS.PHASECHK.TRANS64 P0, [R9+URZ], R4 ;  /* 0x00000004090085a7 */ /* 0x000e64000800007f */
[----:B-1----:R-:W-:Y:S05]  /*17710*/  @!P0 BRA `(.L_x_540) ;  /* 0xfffffffc00f08947 */ /* 0x002fea000383ffff */
[----:B------:R-:W-:Y:S05]  /*17720*/  BRA `(.L_x_563) ;  /* 0xfffffff400cc7947 */ /* 0x000fea000383ffff */
.L_x_541:
[----:B0-----:R0:W1:Y:S02]  /*17730*/  SYNCS.PHASECHK.TRANS64.TRYWAIT P0, [R6+URZ], R5 ;  /* 0x00000005060075a7 */ /* 0x001064000800017f */
[----:B-1----:R-:W-:Y:S05]  /*17740*/  @!P0 NANOSLEEP.SYNCS 0x989680 ;  /* 0x009896800000895d */ /* 0x002fea0003900000 */
[----:B------:R-:W1:Y:S02]  /*17750*/  @!P0 SYNCS.PHASECHK.TRANS64 P0, [R6+URZ], R5 ;  /* 0x00000005060085a7 */ /* 0x000e64000800007f */
[----:B-1----:R-:W-:Y:S05]  /*17760*/  @!P0 BRA `(.L_x_541) ;  /* 0xfffffffc00f08947 */ /* 0x002fea000383ffff */
[----:B------:R-:W-:Y:S05]  /*17770*/  BRA `(.L_x_564) ;  /* 0xfffffff400dc7947 */ /* 0x000fea000383ffff */
.L_x_542:
[----:B0-----:R0:W1:Y:S02]  /*17780*/  SYNCS.PHASECHK.TRANS64.TRYWAIT P0, [R9+URZ], R4 ;  /* 0x00000004090075a7 */ /* 0x001064000800017f */
[----:B-1----:R-:W-:Y:S05]  /*17790*/  @!P0 NANOSLEEP.SYNCS 0x989680 ;  /* 0x009896800000895d */ /* 0x002fea0003900000 */
[----:B------:R-:W1:Y:S02]  /*177a0*/  @!P0 SYNCS.PHASECHK.TRANS64 P0, [R9+URZ], R4 ;  /* 0x00000004090085a7 */ /* 0x000e64000800007f */
[----:B-1----:R-:W-:Y:S05]  /*177b0*/  @!P0 BRA `(.L_x_542) ;  /* 0xfffffffc00f08947 */ /* 0x002fea000383ffff */
[----:B------:R-:W-:Y:S05]  /*177c0*/  BRA `(.L_x_565) ;  /* 0xfffffff400ec7947 */ /* 0x000fea000383ffff */
.L_x_543:
[----:B0-----:R0:W1:Y:S02]  /*177d0*/  SYNCS.PHASECHK.TRANS64.TRYWAIT P0, [R6+URZ], R5 ;  /* 0x00000005060075a7 */ /* 0x001064000800017f */
[----:B-1----:R-:W-:Y:S05]  /*177e0*/  @!P0 NANOSLEEP.SYNCS 0x989680 ;  /* 0x009896800000895d */ /* 0x002fea0003900000 */
[----:B------:R-:W1:Y:S02]  /*177f0*/  @!P0 SYNCS.PHASECHK.TRANS64 P0, [R6+URZ], R5 ;  /* 0x00000005060085a7 */ /* 0x000e64000800007f */
[----:B-1----:R-:W-:Y:S05]  /*17800*/  @!P0 BRA `(.L_x_543) ;  /* 0xfffffffc00f08947 */ /* 0x002fea000383ffff */
[----:B------:R-:W-:Y:S05]  /*17810*/  BRA `(.L_x_566) ;  /* 0xfffffff400fc7947 */ /* 0x000fea000383ffff */
.L_x_544:
[----:B0-----:R0:W1:Y:S02]  /*17820*/  SYNCS.PHASECHK.TRANS64.TRYWAIT P0, [R9+URZ], R4 ;  /* 0x00000004090075a7 */ /* 0x001064000800017f */
[----:B-1----:R-:W-:Y:S05]  /*17830*/  @!P0 NANOSLEEP.SYNCS 0x989680 ;  /* 0x009896800000895d */ /* 0x002fea0003900000 */
[----:B------:R-:W1:Y:S02]  /*17840*/  @!P0 SYNCS.PHASECHK.TRANS64 P0, [R9+URZ], R4 ;  /* 0x00000004090085a7 */ /* 0x000e64000800007f */
[----:B-1----:R-:W-:Y:S05]  /*17850*/  @!P0 BRA `(.L_x_544) ;  /* 0xfffffffc00f08947 */ /* 0x002fea000383ffff */
[----:B------:R-:W-:Y:S05]  /*17860*/  BRA `(.L_x_567) ;  /* 0xfffffff8000c7947 */ /* 0x000fea000383ffff */
.L_x_545:
[----:B0-----:R0:W1:Y:S02]  /*17870*/  SYNCS.PHASECHK.TRANS64.TRYWAIT P0, [R6+URZ], R5 ;  /* 0x00000005060075a7 */ /* 0x001064000800017f */
[----:B-1----:R-:W-:Y:S05]  /*17880*/  @!P0 NANOSLEEP.SYNCS 0x989680 ;  /* 0x009896800000895d */ /* 0x002fea0003900000 */
[----:B------:R-:W1:Y:S02]  /*17890*/  @!P0 SYNCS.PHASECHK.TRANS64 P0, [R6+URZ], R5 ;  /* 0x00000005060085a7 */ /* 0x000e64000800007f */
[----:B-1----:R-:W-:Y:S05]  /*178a0*/  @!P0 BRA `(.L_x_545) ;  /* 0xfffffffc00f08947 */ /* 0x002fea000383ffff */
[----:B------:R-:W-:Y:S05]  /*178b0*/  BRA `(.L_x_568) ;  /* 0xfffffff8001c7947 */ /* 0x000fea000383ffff */
.L_x_546:
[----:B0-----:R0:W1:Y:S02]  /*178c0*/  SYNCS.PHASECHK.TRANS64.TRYWAIT P0, [R9+URZ], R4 ;  /* 0x00000004090075a7 */ /* 0x001064000800017f */
[----:B-1----:R-:W-:Y:S05]  /*178d0*/  @!P0 NANOSLEEP.SYNCS 0x989680 ;  /* 0x009896800000895d */ /* 0x002fea0003900000 */
[----:B------:R-:W1:Y:S02]  /*178e0*/  @!P0 SYNCS.PHASECHK.TRANS64 P0, [R9+URZ], R4 ;  /* 0x00000004090085a7 */ /* 0x000e64000800007f */
[----:B-1----:R-:W-:Y:S05]  /*178f0*/  @!P0 BRA `(.L_x_546) ;  /* 0xfffffffc00f08947 */ /* 0x002fea000383ffff */
[----:B------:R-:W-:Y:S05]  /*17900*/  BRA `(.L_x_569) ;  /* 0xfffffff8002c7947 */ /* 0x000fea000383ffff */
.L_x_547:
[----:B-1----:R1:W2:Y:S02]  /*17910*/  SYNCS.PHASECHK.TRANS64.TRYWAIT P0, [R6+URZ], R5 ;  /* 0x00000005060075a7 */ /* 0x0022a4000800017f */
[----:B--2---:R-:W-:Y:S05]  /*17920*/  @!P0 NANOSLEEP.SYNCS 0x989680 ;  /* 0x009896800000895d */ /* 0x004fea0003900000 */
[----:B------:R-:W2:Y:S02]  /*17930*/  @!P0 SYNCS.PHASECHK.TRANS64 P0, [R6+URZ], R5 ;  /* 0x00000005060085a7 */ /* 0x000ea4000800007f */
[----:B--2---:R-:W-:Y:S05]  /*17940*/  @!P0 BRA `(.L_x_547) ;  /* 0xfffffffc00f08947 */ /* 0x004fea000383ffff */
[----:B------:R-:W-:Y:S05]  /*17950*/  BRA `(.L_x_570) ;  /* 0xfffffff800347947 */ /* 0x000fea000383ffff */
.L_x_571:
[----:B------:R-:W-:-:S00]  /*17960*/  BRA `(.L_x_571) ;  /* 0xfffffffc00fc7947 */ /* 0x000fc0000383ffff */
[----:B------:R-:W-:-:S00]  /*17970*/  NOP ;  /* 0x0000000000007918 */ /* 0x000fc00000000000 */
        /* <DEDUP_REMOVED lines=8> */
.L_x_572:


//--------------------- .nv.global.init           --------------------------
	.section	.nv.global.init,"aw",@progbits
.nv.global.init:
	.type		$str$22,@object
	.size		$str$22,($str$23 - $str$22)
$str$22:
        /*0000*/ 	.byte	0x6b, 0x5f, 0x74, 0x69, 0x6c, 0x65, 0x5f, 0x63, 0x6f, 0x75, 0x6e, 0x74, 0x20, 0x3e, 0x3d, 0x20
        /*0010*/ 	.byte	0x31, 0x00
	.type		$str$23,@object
	.size		$str$23,(__unnamed_1 - $str$23)
$str$23:
        /*0012*/ 	.byte	0x2f, 0x74, 0x6d, 0x70, 0x2f, 0x63, 0x75, 0x74, 0x6c, 0x61, 0x73, 0x73, 0x5f, 0x73, 0x77, 0x65
        /*0022*/ 	.byte	0x65, 0x70, 0x5f, 0x73, 0x72, 0x63, 0x2f, 0x69, 0x6e, 0x63, 0x6c, 0x75, 0x64, 0x65, 0x2f, 0x63
        /*0032*/ 	.byte	0x75, 0x74, 0x6c, 0x61, 0x73, 0x73, 0x2f, 0x67, 0x65, 0x6d, 0x6d, 0x2f, 0x63, 0x6f, 0x6c, 0x6c
        /*0042*/ 	.byte	0x65, 0x63, 0x74, 0x69, 0x76, 0x65, 0x2f, 0x73, 0x6d, 0x39, 0x30, 0x5f, 0x6d, 0x6d, 0x61, 0x5f
        /*0052*/ 	.byte	0x74, 0x6d, 0x61, 0x5f, 0x67, 0x6d, 0x6d, 0x61, 0x5f, 0x73, 0x73, 0x5f, 0x77, 0x61, 0x72, 0x70
        /*0062*/ 	.byte	0x73, 0x70, 0x65, 0x63, 0x69, 0x61, 0x6c, 0x69, 0x7a, 0x65, 0x64, 0x2e, 0x68, 0x70, 0x70, 0x00
	.type		__unnamed_1,@object
	.size		__unnamed_1,(.L_0 - __unnamed_1)
__unnamed_1:
        /* <DEDUP_REMOVED lines=181> */
        /*0bc2*/ 	.byte	0x6e, 0x74, 0x69, 0x74, 0x79, 0x5d, 0x00
.L_0:


//--------------------- .nv.shared._ZN7cutlass13device_kernelINS_4gemm6kernel13GemmUniversalIN4cute5tupleIJiiiiEEENS1_10collective13CollectiveMmaINS1_34MainloopSm90TmaGmmaWarpSpecializedILi16ENS5_IJNS4_1CILi2EEENSA_ILi1EEESC_EEENS1_35KernelTmaWarpSpecializedCooperativeEEENS5_IJNSA_ILi192EEENSA_ILi240EEENSA_ILi16EEEEEENS_6half_tENS5_IJlSC_lEEESK_SL_NS4_8TiledMMAINS4_8MMA_AtomIJNS4_4SM904GMMA25MMA_64x16x16_F32F16F16_SSILNSP_5MajorE0ELSR_0ELNSP_7ScaleInE1ELSS_1EEEEEENS4_6LayoutISD_NS5_IJSC_NSA_ILi0EEESW_EEEEENS5_IJNS4_10UnderscoreESZ_SZ_EEEEENS4_13SM90_TMA_LOADENS4_14ComposedLayoutINS4_7SwizzleILi1ELi4ELi3EEENS4_18smem_ptr_flag_bitsILi16EEENSV_INS5_IJNSA_ILi8EEESI_EEENS5_IJSI_SC_EEEEEEEvNS4_8identityENS4_23SM90_TMA_LOAD_MULTICASTES1C_vS1D_EENS_8epilogue10collective6detail29Sm90TmaWarpSpecializedAdapterINS1H_15DefaultEpilogueISK_SL_SL_NS1G_6thread17LinearCombinationISK_Li1EffLNS1L_9ScaleType4KindE0ELNS_15FloatRoundStyleE2ESK_EENS1_15EpilogueDefaultEEEEEvvEEEEvNT_6ParamsE --------------------------
	.section	.nv.shared._ZN7cutlass13device_kernelINS_4gemm6kernel13GemmUniversalIN4cute5tupleIJiiiiEEENS1_10collective13CollectiveMmaINS1_34MainloopSm90TmaGmmaWarpSpecializedILi16ENS5_IJNS4_1CILi2EEENSA_ILi1EEESC_EEENS1_35KernelTmaWarpSpecializedCooperativeEEENS5_IJNSA_ILi192EEENSA_ILi240EEENSA_ILi16EEEEEENS_6half_tENS5_IJlSC_lEEESK_SL_NS4_8TiledMMAINS4_8MMA_AtomIJNS4_4SM904GMMA25MMA_64x16x16_F32F16F16_SSILNSP_5MajorE0ELSR_0ELNSP_7ScaleInE1ELSS_1EEEEEENS4_6LayoutISD_NS5_IJSC_NSA_ILi0EEESW_EEEEENS5_IJNS4_10UnderscoreESZ_SZ_EEEEENS4_13SM90_TMA_LOADENS4_14ComposedLayoutINS4_7SwizzleILi1ELi4ELi3EEENS4_18smem_ptr_flag_bitsILi16EEENSV_INS5_IJNSA_ILi8EEESI_EEENS5_IJSI_SC_EEEEEEEvNS4_8identityENS4_23SM90_TMA_LOAD_MULTICASTES1C_vS1D_EENS_8epilogue10collective6detail29Sm90TmaWarpSpecializedAdapterINS1H_15DefaultEpilogueISK_SL_SL_NS1G_6thread17LinearCombinationISK_Li1EffLNS1L_9ScaleType4KindE0ELNS_15FloatRoundStyleE2ESK_EENS1_15EpilogueDefaultEEEEEvvEEEEvNT_6ParamsE,"aw",@nobits
	.sectionflags	@""
	.align	16
	.zero		1024


//--------------------- .nv.shared.reserved.0     --------------------------
	.section	.nv.shared.reserved.0,"aw",@nobits
	.weak		__nv_reservedSMEM_offset_0_alias
	.size		__nv_reservedSMEM_offset_0_alias, 0, 0
	.other		__nv_reservedSMEM_offset_0_alias,@"STO_CUDA_RESERVED_SHARED STV_DEFAULT"
__nv_reservedSMEM_offset_0_alias:
	.zero		0


//--------------------- .nv.global                --------------------------
	.section	.nv.global,"aw",@nobits
.nv.global:
	.type		_ZN40_INTERNAL_3d3b1fcb_4_k_cu_a8f85b75_153784cute1_E,@object
	.size		_ZN40_INTERNAL_3d3b1fcb_4_k_cu_a8f85b75_153784cute1_E,(_ZN40_INTERNAL_3d3b1fcb_4_k_cu_a8f85b75_153784cuda3std3__45__cpo6cbeginE - _ZN40_INTERNAL_3d3b1fcb_4_k_cu_a8f85b75_153784cute1_E)
_ZN40_INTERNAL_3d3b1fcb_4_k_cu_a8f85b75_153784cute1_E:
	.zero		1
	.type		_ZN40_INTERNAL_3d3b1fcb_4_k_cu_a8f85b75_153784cuda3std3__45__cpo6cbeginE,@object
	.size		_ZN40_INTERNAL_3d3b1fcb_4_k_cu_a8f85b75_153784cuda3std3__45__cpo6cbeginE,(_ZN40_INTERNAL_3d3b1fcb_4_k_cu_a8f85b75_153784cuda3std3__48in_placeE - _ZN40_INTERNAL_3d3b1fcb_4_k_cu_a8f85b75_153784cuda3std3__45__cpo6cbeginE)
_ZN40_INTERNAL_3d3b1fcb_4_k_cu_a8f85b75_153784cuda3std3__45__cpo6cbeginE:
	.zero		1
	.type		_ZN40_INTERNAL_3d3b1fcb_4_k_cu_a8f85b75_153784cuda3std3__48in_placeE,@object
	.size		_ZN40_INTERNAL_3d3b1fcb_4_k_cu_a8f85b75_153784cuda3std3__48in_placeE,(_ZN40_INTERNAL_3d3b1fcb_4_k_cu_a8f85b75_153784cuda3std6ranges3__45__cpo9iter_moveE - _ZN40_INTERNAL_3d3b1fcb_4_k_cu_a8f85b75_153784cuda3std3__48in_placeE)
_ZN40_INTERNAL_3d3b1fcb_4_k_cu_a8f85b75_153784cuda3std3__48in_placeE:
	.zero		1
	.type		_ZN40_INTERNAL_3d3b1fcb_4_k_cu_a8f85b75_153784cuda3std6ranges3__45__cpo9iter_moveE,@object
	.size		_ZN40_INTERNAL_3d3b1fcb_4_k_cu_a8f85b75_153784cuda3std6ranges3__45__cpo9iter_moveE,(_ZN40_INTERNAL_3d3b1fcb_4_k_cu_a8f85b75_153784cuda3std3__45__cpo5beginE - _ZN40_INTERNAL_3d3b1fcb_4_k_cu_a8f85b75_153784cuda3std6ranges3__45__cpo9iter_moveE)
_ZN40_INTERNAL_3d3b1fcb_4_k_cu_a8f85b75_153784cuda3std6ranges3__45__cpo9iter_moveE:
	.zero		1
	.type		_ZN40_INTERNAL_3d3b1fcb_4_k_cu_a8f85b75_153784cuda3std3__45__cpo5beginE,@object
	.size		_ZN40_INTERNAL_3d3b1fcb_4_k_cu_a8f85b75_153784cuda3std3__45__cpo5beginE,(_ZN40_INTERNAL_3d3b1fcb_4_k_cu_a8f85b75_153784cuda3std3__442_GLOBAL__N__3d3b1fcb_4_k_cu_a8f85b75_153786ignoreE - _ZN40_INTERNAL_3d3b1fcb_4_k_cu_a8f85b75_153784cuda3std3__45__cpo5beginE)
_ZN40_INTERNAL_3d3b1fcb_4_k_cu_a8f85b75_153784cuda3std3__45__cpo5beginE:
	.zero		1
	.type		_ZN40_INTERNAL_3d3b1fcb_4_k_cu_a8f85b75_153784cuda3std3__442_GLOBAL__N__3d3b1fcb_4_k_cu_a8f85b75_153786ignoreE,@object
	.size		_ZN40_INTERNAL_3d3b1fcb_4_k_cu_a8f85b75_153784cuda3std3__442_GLOBAL__N__3d3b1fcb_4_k_cu_a8f85b75_153786ignoreE,(_ZN40_INTERNAL_3d3b1fcb_4_k_cu_a8f85b75_153784cute7productE - _ZN40_INTERNAL_3d3b1fcb_4_k_cu_a8f85b75_153784cuda3std3__442_GLOBAL__N__3d3b1fcb_4_k_cu_a8f85b75_153786ignoreE)
_ZN40_INTERNAL_3d3b1fcb_4_k_cu_a8f85b75_153784cuda3std3__442_GLOBAL__N__3d3b1fcb_4_k_cu_a8f85b75_153786ignoreE:
	.zero		1
	.type		_ZN40_INTERNAL_3d3b1fcb_4_k_cu_a8f85b75_153784cute7productE,@object
	.size		_ZN40_INTERNAL_3d3b1fcb_4_k_cu_a8f85b75_153784cute7productE,(_ZN40_INTERNAL_3d3b1fcb_4_k_cu_a8f85b75_153784cuda3std3__45__cpo3endE - _ZN40_INTERNAL_3d3b1fcb_4_k_cu_a8f85b75_153784cute7productE)
_ZN40_INTERNAL_3d3b1fcb_4_k_cu_a8f85b75_153784cute7productE:
	.zero		1
	.type		_ZN40_INTERNAL_3d3b1fcb_4_k_cu_a8f85b75_153784cuda3std3__45__cpo3endE,@object
	.size		_ZN40_INTERNAL_3d3b1fcb_4_k_cu_a8f85b75_153784cuda3std3__45__cpo3endE,(_ZN40_INTERNAL_3d3b1fcb_4_k_cu_a8f85b75_153784cuda3std3__419piecewise_constructE - _ZN40_INTERNAL_3d3b1fcb_4_k_cu_a8f85b75_153784cuda3std3__45__cpo3endE)
_ZN40_INTERNAL_3d3b1fcb_4_k_cu_a8f85b75_153784cuda3std3__45__cpo3endE:
	.zero		1
	.type		_ZN40_INTERNAL_3d3b1fcb_4_k_cu_a8f85b75_153784cuda3std3__419piecewise_constructE,@object
	.size		_ZN40_INTERNAL_3d3b1fcb_4_k_cu_a8f85b75_153784cuda3std3__419piecewise_constructE,(_ZN40_INTERNAL_3d3b1fcb_4_k_cu_a8f85b75_153784cuda3std3__45__cpo4cendE - _ZN40_INTERNAL_3d3b1fcb_4_k_cu_a8f85b75_153784cuda3std3__419piecewise_constructE)
_ZN40_INTERNAL_3d3b1fcb_4_k_cu_a8f85b75_153784cuda3std3__419piecewise_constructE:
	.zero		1
	.type		_ZN40_INTERNAL_3d3b1fcb_4_k_cu_a8f85b75_153784cuda3std3__45__cpo4cendE,@object
	.size		_ZN40_INTERNAL_3d3b1fcb_4_k_cu_a8f85b75_153784cuda3std3__45__cpo4cendE,(_ZN40_INTERNAL_3d3b1fcb_4_k_cu_a8f85b75_153784cuda3std6ranges3__45__cpo4swapE - _ZN40_INTERNAL_3d3b1fcb_4_k_cu_a8f85b75_153784cuda3std3__45__cpo4cendE)
_ZN40_INTERNAL_3d3b1fcb_4_k_cu_a8f85b75_153784cuda3std3__45__cpo4cendE:
	.zero		1
	.type		_ZN40_INTERNAL_3d3b1fcb_4_k_cu_a8f85b75_153784cuda3std6ranges3__45__cpo4swapE,@object
	.size		_ZN40_INTERNAL_3d3b1fcb_4_k_cu_a8f85b75_153784cuda3std6ranges3__45__cpo4swapE,(.L_8 - _ZN40_INTERNAL_3d3b1fcb_4_k_cu_a8f85b75_153784cuda3std6ranges3__45__cpo4swapE)
_ZN40_INTERNAL_3d3b1fcb_4_k_cu_a8f85b75_153784cuda3std6ranges3__45__cpo4swapE:
	.zero		1
.L_8:


//--------------------- .nv.constant0._ZN7cutlass13device_kernelINS_4gemm6kernel13GemmUniversalIN4cute5tupleIJiiiiEEENS1_10collective13CollectiveMmaINS1_34MainloopSm90TmaGmmaWarpSpecializedILi16ENS5_IJNS4_1CILi2EEENSA_ILi1EEESC_EEENS1_35KernelTmaWarpSpecializedCooperativeEEENS5_IJNSA_ILi192EEENSA_ILi240EEENSA_ILi16EEEEEENS_6half_tENS5_IJlSC_lEEESK_SL_NS4_8TiledMMAINS4_8MMA_AtomIJNS4_4SM904GMMA25MMA_64x16x16_F32F16F16_SSILNSP_5MajorE0ELSR_0ELNSP_7ScaleInE1ELSS_1EEEEEENS4_6LayoutISD_NS5_IJSC_NSA_ILi0EEESW_EEEEENS5_IJNS4_10UnderscoreESZ_SZ_EEEEENS4_13SM90_TMA_LOADENS4_14ComposedLayoutINS4_7SwizzleILi1ELi4ELi3EEENS4_18smem_ptr_flag_bitsILi16EEENSV_INS5_IJNSA_ILi8EEESI_EEENS5_IJSI_SC_EEEEEEEvNS4_8identityENS4_23SM90_TMA_LOAD_MULTICASTES1C_vS1D_EENS_8epilogue10collective6detail29Sm90TmaWarpSpecializedAdapterINS1H_15DefaultEpilogueISK_SL_SL_NS1G_6thread17LinearCombinationISK_Li1EffLNS1L_9ScaleType4KindE0ELNS_15FloatRoundStyleE2ESK_EENS1_15EpilogueDefaultEEEEEvvEEEEvNT_6ParamsE --------------------------
	.section	.nv.constant0._ZN7cutlass13device_kernelINS_4gemm6kernel13GemmUniversalIN4cute5tupleIJiiiiEEENS1_10collective13CollectiveMmaINS1_34MainloopSm90TmaGmmaWarpSpecializedILi16ENS5_IJNS4_1CILi2EEENSA_ILi1EEESC_EEENS1_35KernelTmaWarpSpecializedCooperativeEEENS5_IJNSA_ILi192EEENSA_ILi240EEENSA_ILi16EEEEEENS_6half_tENS5_IJlSC_lEEESK_SL_NS4_8TiledMMAINS4_8MMA_AtomIJNS4_4SM904GMMA25MMA_64x16x16_F32F16F16_SSILNSP_5MajorE0ELSR_0ELNSP_7ScaleInE1ELSS_1EEEEEENS4_6LayoutISD_NS5_IJSC_NSA_ILi0EEESW_EEEEENS5_IJNS4_10UnderscoreESZ_SZ_EEEEENS4_13SM90_TMA_LOADENS4_14ComposedLayoutINS4_7SwizzleILi1ELi4ELi3EEENS4_18smem_ptr_flag_bitsILi16EEENSV_INS5_IJNSA_ILi8EEESI_EEENS5_IJSI_SC_EEEEEEEvNS4_8identityENS4_23SM90_TMA_LOAD_MULTICASTES1C_vS1D_EENS_8epilogue10collective6detail29Sm90TmaWarpSpecializedAdapterINS1H_15DefaultEpilogueISK_SL_SL_NS1G_6thread17LinearCombinationISK_Li1EffLNS1L_9ScaleType4KindE0ELNS_15FloatRoundStyleE2ESK_EENS1_15EpilogueDefaultEEEEEvvEEEEvNT_6ParamsE,"a",@progbits
	.sectionflags	@""
	.align	4
.nv.constant0._ZN7cutlass13device_kernelINS_4gemm6kernel13GemmUniversalIN4cute5tupleIJiiiiEEENS1_10collective13CollectiveMmaINS1_34MainloopSm90TmaGmmaWarpSpecializedILi16ENS5_IJNS4_1CILi2EEENSA_ILi1EEESC_EEENS1_35KernelTmaWarpSpecializedCooperativeEEENS5_IJNSA_ILi192EEENSA_ILi240EEENSA_ILi16EEEEEENS_6half_tENS5_IJlSC_lEEESK_SL_NS4_8TiledMMAINS4_8MMA_AtomIJNS4_4SM904GMMA25MMA_64x16x16_F32F16F16_SSILNSP_5MajorE0ELSR_0ELNSP_7ScaleInE1ELSS_1EEEEEENS4_6LayoutISD_NS5_IJSC_NSA_ILi0EEESW_EEEEENS5_IJNS4_10UnderscoreESZ_SZ_EEEEENS4_13SM90_TMA_LOADENS4_14ComposedLayoutINS4_7SwizzleILi1ELi4ELi3EEENS4_18smem_ptr_flag_bitsILi16EEENSV_INS5_IJNSA_ILi8EEESI_EEENS5_IJSI_SC_EEEEEEEvNS4_8identityENS4_23SM90_TMA_LOAD_MULTICASTES1C_vS1D_EENS_8epilogue10collective6detail29Sm90TmaWarpSpecializedAdapterINS1H_15DefaultEpilogueISK_SL_SL_NS1G_6thread17LinearCombinationISK_Li1EffLNS1L_9ScaleType4KindE0ELNS_15FloatRoundStyleE2ESK_EENS1_15EpilogueDefaultEEEEEvvEEEEvNT_6ParamsE:
	.zero		1664


//--------------------- SYMBOLS --------------------------

	.type		.nv.reservedSmem.offset0,@object
	.size		.nv.reservedSmem.offset0,0x4
	.type		__assertfail,@function
